	.target	sm_90a

	.elftype	@"ET_EXEC"


//--------------------- .note.nv.tkinfo           --------------------------
	.section	.note.nv.tkinfo,"",@"SHT_NOTE"
	.sectionflags	@"SHF_NOTE_NV_TKINFO"
	.tkinfo
        /*0018*/ 	.word	0x00000002
        /*0030*/ 	.string	""
        /*0030*/ 	.string	"ptxas"
        /*0030*/ 	.string	"Cuda compilation tools, release 13.0, V13.0.88"
        /*0030*/ 	.string	"Build cuda_13.0.r13.0/compiler.36424714_0"
        /*0030*/ 	.string	"-arch sm_90a -m 64 "



//--------------------- .note.nv.cuinfo           --------------------------
	.section	.note.nv.cuinfo,"",@"SHT_NOTE"
	.sectionflags	@"SHF_NOTE_NV_CUINFO"
        /*0018*/ 	.short	0x0002
        /*001a*/ 	.short	0x005a
        /*001c*/ 	.short	0x0082
	.zero		2


//--------------------- .nv.info                  --------------------------
	.section	.nv.info,"",@"SHT_CUDA_INFO"
	.align	4


	//----- nvinfo : EIATTR_REGCOUNT
	.align		4
        /*0000*/ 	.byte	0x04, 0x2f
        /*0002*/ 	.short	(.L_15 - .L_14)
	.align		4
.L_14:
        /*0004*/ 	.word	index@(_ZN7cutlass13device_kernelINS_4gemm6kernel13GemmUniversalIN4cute5tupleIJiiiiEEENS1_10collective13CollectiveMmaINS1_34MainloopSm90TmaGmmaWarpSpecializedILi9ENS5_IJNS4_1CILi1EEENSA_ILi2EEESB_EEENS1_35KernelTmaWarpSpecializedCooperativeEEENS5_IJNSA_ILi128EEENSA_ILi256EEENSA_ILi32EEEEEENS_6half_tENS5_IJlSB_lEEESK_SL_NS4_8TiledMMAINS4_8MMA_AtomIJNS4_4SM904GMMA26MMA_64x256x16_F32F16F16_SSILNSP_5MajorE0ELSR_0ELNSP_7ScaleInE1ELSS_1EEEEEENS4_6LayoutINS5_IJSC_SB_SB_EEENS5_IJSB_NSA_ILi0EEESX_EEEEENS5_IJNS4_10UnderscoreES10_S10_EEEEENS4_23SM90_TMA_LOAD_MULTICASTENS4_14ComposedLayoutINS4_7SwizzleILi2ELi4ELi3EEENS4_18smem_ptr_flag_bitsILi16EEENSV_INS5_IJNSA_ILi8EEESI_EEENS5_IJSI_SB_EEEEEEEvNS4_8identityENS4_13SM90_TMA_LOADES1D_vS1E_EENS_8epilogue10collective6detail29Sm90TmaWarpSpecializedAdapterINS1I_15DefaultEpilogueISK_SL_SL_NS1H_6thread17LinearCombinationISK_Li1EffLNS1M_9ScaleType4KindE0ELNS_15FloatRoundStyleE2ESK_EENS1_15EpilogueDefaultEEEEEvvEEEEvNT_6ParamsE)
        /*0008*/ 	.word	0x000000a8


	//----- nvinfo : EIATTR_FRAME_SIZE
	.align		4
.L_15:
        /*000c*/ 	.byte	0x04, 0x11
        /*000e*/ 	.short	(.L_17 - .L_16)
	.align		4
.L_16:
        /*0010*/ 	.word	index@(_ZN7cutlass13device_kernelINS_4gemm6kernel13GemmUniversalIN4cute5tupleIJiiiiEEENS1_10collective13CollectiveMmaINS1_34MainloopSm90TmaGmmaWarpSpecializedILi9ENS5_IJNS4_1CILi1EEENSA_ILi2EEESB_EEENS1_35KernelTmaWarpSpecializedCooperativeEEENS5_IJNSA_ILi128EEENSA_ILi256EEENSA_ILi32EEEEEENS_6half_tENS5_IJlSB_lEEESK_SL_NS4_8TiledMMAINS4_8MMA_AtomIJNS4_4SM904GMMA26MMA_64x256x16_F32F16F16_SSILNSP_5MajorE0ELSR_0ELNSP_7ScaleInE1ELSS_1EEEEEENS4_6LayoutINS5_IJSC_SB_SB_EEENS5_IJSB_NSA_ILi0EEESX_EEEEENS5_IJNS4_10UnderscoreES10_S10_EEEEENS4_23SM90_TMA_LOAD_MULTICASTENS4_14ComposedLayoutINS4_7SwizzleILi2ELi4ELi3EEENS4_18smem_ptr_flag_bitsILi16EEENSV_INS5_IJNSA_ILi8EEESI_EEENS5_IJSI_SB_EEEEEEEvNS4_8identityENS4_13SM90_TMA_LOADES1D_vS1E_EENS_8epilogue10collective6detail29Sm90TmaWarpSpecializedAdapterINS1I_15DefaultEpilogueISK_SL_SL_NS1H_6thread17LinearCombinationISK_Li1EffLNS1M_9ScaleType4KindE0ELNS_15FloatRoundStyleE2ESK_EENS1_15EpilogueDefaultEEEEEvvEEEEvNT_6ParamsE)
        /*0014*/ 	.word	0x00000000


	//----- nvinfo : EIATTR_MIN_STACK_SIZE
	.align		4
.L_17:
        /*0018*/ 	.byte	0x04, 0x12
        /*001a*/ 	.short	(.L_19 - .L_18)
	.align		4
.L_18:
        /*001c*/ 	.word	index@(_ZN7cutlass13device_kernelINS_4gemm6kernel13GemmUniversalIN4cute5tupleIJiiiiEEENS1_10collective13CollectiveMmaINS1_34MainloopSm90TmaGmmaWarpSpecializedILi9ENS5_IJNS4_1CILi1EEENSA_ILi2EEESB_EEENS1_35KernelTmaWarpSpecializedCooperativeEEENS5_IJNSA_ILi128EEENSA_ILi256EEENSA_ILi32EEEEEENS_6half_tENS5_IJlSB_lEEESK_SL_NS4_8TiledMMAINS4_8MMA_AtomIJNS4_4SM904GMMA26MMA_64x256x16_F32F16F16_SSILNSP_5MajorE0ELSR_0ELNSP_7ScaleInE1ELSS_1EEEEEENS4_6LayoutINS5_IJSC_SB_SB_EEENS5_IJSB_NSA_ILi0EEESX_EEEEENS5_IJNS4_10UnderscoreES10_S10_EEEEENS4_23SM90_TMA_LOAD_MULTICASTENS4_14ComposedLayoutINS4_7SwizzleILi2ELi4ELi3EEENS4_18smem_ptr_flag_bitsILi16EEENSV_INS5_IJNSA_ILi8EEESI_EEENS5_IJSI_SB_EEEEEEEvNS4_8identityENS4_13SM90_TMA_LOADES1D_vS1E_EENS_8epilogue10collective6detail29Sm90TmaWarpSpecializedAdapterINS1I_15DefaultEpilogueISK_SL_SL_NS1H_6thread17LinearCombinationISK_Li1EffLNS1M_9ScaleType4KindE0ELNS_15FloatRoundStyleE2ESK_EENS1_15EpilogueDefaultEEEEEvvEEEEvNT_6ParamsE)
        /*0020*/ 	.word	0x00000000
.L_19:


//--------------------- .nv.compat                --------------------------
	.section	.nv.compat,"",@"SHT_CUDA_COMPAT_INFO"
	.align	4
        /*0000*/ 	.byte	0x02, 0x09, 0x01, 0x00, 0x02, 0x02, 0x04, 0x00, 0x02, 0x05, 0x05, 0x00, 0x03, 0x07, 0x01, 0x01
        /*0010*/ 	.byte	0x02, 0x03, 0x01, 0x00, 0x02, 0x06, 0x01, 0x00, 0x04, 0x0b, 0x08, 0x00, 0x00, 0x00, 0x00, 0x00
        /*0020*/ 	.byte	0x00, 0x00, 0x00, 0x00


//--------------------- .nv.info._ZN7cutlass13device_kernelINS_4gemm6kernel13GemmUniversalIN4cute5tupleIJiiiiEEENS1_10collective13CollectiveMmaINS1_34MainloopSm90TmaGmmaWarpSpecializedILi9ENS5_IJNS4_1CILi1EEENSA_ILi2EEESB_EEENS1_35KernelTmaWarpSpecializedCooperativeEEENS5_IJNSA_ILi128EEENSA_ILi256EEENSA_ILi32EEEEEENS_6half_tENS5_IJlSB_lEEESK_SL_NS4_8TiledMMAINS4_8MMA_AtomIJNS4_4SM904GMMA26MMA_64x256x16_F32F16F16_SSILNSP_5MajorE0ELSR_0ELNSP_7ScaleInE1ELSS_1EEEEEENS4_6LayoutINS5_IJSC_SB_SB_EEENS5_IJSB_NSA_ILi0EEESX_EEEEENS5_IJNS4_10UnderscoreES10_S10_EEEEENS4_23SM90_TMA_LOAD_MULTICASTENS4_14ComposedLayoutINS4_7SwizzleILi2ELi4ELi3EEENS4_18smem_ptr_flag_bitsILi16EEENSV_INS5_IJNSA_ILi8EEESI_EEENS5_IJSI_SB_EEEEEEEvNS4_8identityENS4_13SM90_TMA_LOADES1D_vS1E_EENS_8epilogue10collective6detail29Sm90TmaWarpSpecializedAdapterINS1I_15DefaultEpilogueISK_SL_SL_NS1H_6thread17LinearCombinationISK_Li1EffLNS1M_9ScaleType4KindE0ELNS_15FloatRoundStyleE2ESK_EENS1_15EpilogueDefaultEEEEEvvEEEEvNT_6ParamsE --------------------------
	.section	.nv.info._ZN7cutlass13device_kernelINS_4gemm6kernel13GemmUniversalIN4cute5tupleIJiiiiEEENS1_10collective13CollectiveMmaINS1_34MainloopSm90TmaGmmaWarpSpecializedILi9ENS5_IJNS4_1CILi1EEENSA_ILi2EEESB_EEENS1_35KernelTmaWarpSpecializedCooperativeEEENS5_IJNSA_ILi128EEENSA_ILi256EEENSA_ILi32EEEEEENS_6half_tENS5_IJlSB_lEEESK_SL_NS4_8TiledMMAINS4_8MMA_AtomIJNS4_4SM904GMMA26MMA_64x256x16_F32F16F16_SSILNSP_5MajorE0ELSR_0ELNSP_7ScaleInE1ELSS_1EEEEEENS4_6LayoutINS5_IJSC_SB_SB_EEENS5_IJSB_NSA_ILi0EEESX_EEEEENS5_IJNS4_10UnderscoreES10_S10_EEEEENS4_23SM90_TMA_LOAD_MULTICASTENS4_14ComposedLayoutINS4_7SwizzleILi2ELi4ELi3EEENS4_18smem_ptr_flag_bitsILi16EEENSV_INS5_IJNSA_ILi8EEESI_EEENS5_IJSI_SB_EEEEEEEvNS4_8identityENS4_13SM90_TMA_LOADES1D_vS1E_EENS_8epilogue10collective6detail29Sm90TmaWarpSpecializedAdapterINS1I_15DefaultEpilogueISK_SL_SL_NS1H_6thread17LinearCombinationISK_Li1EffLNS1M_9ScaleType4KindE0ELNS_15FloatRoundStyleE2ESK_EENS1_15EpilogueDefaultEEEEEvvEEEEvNT_6ParamsE,"",@"SHT_CUDA_INFO"
	.sectionflags	@""
	.align	4


	//----- nvinfo : EIATTR_CUDA_API_VERSION
	.align		4
        /*0000*/ 	.byte	0x04, 0x37
        /*0002*/ 	.short	(.L_21 - .L_20)
.L_20:
        /*0004*/ 	.word	0x00000082


	//----- nvinfo : EIATTR_KPARAM_INFO
	.align		4
.L_21:
        /*0008*/ 	.byte	0x04, 0x17
        /*000a*/ 	.short	(.L_23 - .L_22)
.L_22:
        /*000c*/ 	.word	0x00000000
        /*0010*/ 	.short	0x0000
        /*0012*/ 	.short	0x0070
        /*0014*/ 	.byte	0x00, 0xf0, 0x01, 0x10


	//----- nvinfo : EIATTR_SPARSE_MMA_MASK
	.align		4
.L_23:
        /*0018*/ 	.byte	0x03, 0x50
        /*001a*/ 	.short	0x0000


	//----- nvinfo : EIATTR_MAXREG_COUNT
	.align		4
        /*001c*/ 	.byte	0x03, 0x1b
        /*001e*/ 	.short	0x00a8


	//----- nvinfo : EIATTR_NUM_BARRIERS
	.align		4
        /*0020*/ 	.byte	0x02, 0x4c
        /*0022*/ 	.byte	0x01
	.zero		1


	//----- nvinfo : EIATTR_EXTERNS
	.align		4
        /*0024*/ 	.byte	0x04, 0x0f
        /*0026*/ 	.short	(.L_25 - .L_24)


	//   ....[0]....
	.align		4
.L_24:
        /*0028*/ 	.word	index@(__assertfail)


	//----- nvinfo : EIATTR_MERCURY_ISA_VERSION
	.align		4
.L_25:
        /*002c*/ 	.byte	0x03, 0x5f
        /*002e*/ 	.short	0x0101


	//----- nvinfo : EIATTR_INT_WARP_WIDE_INSTR_OFFSETS
	.align		4
        /*0030*/ 	.byte	0x04, 0x31
        /*0032*/ 	.short	(.L_27 - .L_26)


	//   ....[0]....
.L_26:
        /*0034*/ 	.word	0x00000540


	//   ....[1]....
        /*0038*/ 	.word	0x00000560


	//   ....[2]....
        /*003c*/ 	.word	0x00000710


	//----- nvinfo : EIATTR_COOP_GROUP_MASK_REGIDS
	.align		4
.L_27:
        /*0040*/ 	.byte	0x04, 0x29
        /*0042*/ 	.short	(.L_29 - .L_28)


	//   ....[0]....
.L_28:
        /*0044*/ 	.word	0xffffffff


	//   ....[1]....
        /*0048*/ 	.word	0xffffffff


	//   ....[2]....
        /*004c*/ 	.word	0xffffffff


	//   ....[3]....
        /*0050*/ 	.word	0xffffffff


	//   ....[4]....
        /*0054*/ 	.word	0xffffffff


	//   ....[5]....
        /*0058*/ 	.word	0xffffffff


	//----- nvinfo : EIATTR_COOP_GROUP_INSTR_OFFSETS
	.align		4
.L_29:
        /*005c*/ 	.byte	0x04, 0x28
        /*005e*/ 	.short	(.L_31 - .L_30)


	//   ....[0]....
.L_30:
        /*0060*/ 	.word	0x00000060


	//   ....[1]....
        /*0064*/ 	.word	0x00000070


	//   ....[2]....
        /*0068*/ 	.word	0x00000130


	//   ....[3]....
        /*006c*/ 	.word	0x00000390


	//   ....[4]....
        /*0070*/ 	.word	0x00000850


	//   ....[5]....
        /*0074*/ 	.word	0x000012a0


	//----- nvinfo : EIATTR_REG_RECONFIG
	.align		4
.L_31:
        /*0078*/ 	.byte	0x01, 0x54
	.zero		2


	//----- nvinfo : EIATTR_SYSCALL_OFFSETS
	.align		4
        /*007c*/ 	.byte	0x04, 0x46
        /*007e*/ 	.short	(.L_33 - .L_32)


	//   ....[0]....
.L_32:
        /*0080*/ 	.word	0x00001460


	//----- nvinfo : EIATTR_MBARRIER_INSTR_OFFSETS
	.align		4
.L_33:
        /*0084*/ 	.byte	0x04, 0x39
        /*0086*/ 	.short	(.L_35 - .L_34)


	//   ....[0]....
.L_34:
        /*0088*/ 	.word	0x00000250
        /*008c*/ 	.word	0x000000ff
        /*0090*/ 	.word	0x00000000
        /*0094*/ 	.short	0x0100
        /*0096*/ 	.byte	0x08
	.zero		1


	//   ....[1]....
        /*0098*/ 	.word	0x00000260
        /*009c*/ 	.word	0x000000ff
        /*00a0*/ 	.word	0x00000048
        /*00a4*/ 	.short	0x0100
        /*00a6*/ 	.byte	0x08
	.zero		1


	//   ....[2]....
        /*00a8*/ 	.word	0x00000270
        /*00ac*/ 	.word	0x000000ff
        /*00b0*/ 	.word	0x00000008
        /*00b4*/ 	.short	0x0100
        /*00b6*/ 	.byte	0x08
	.zero		1


	//   ....[3]....
        /*00b8*/ 	.word	0x00000280
        /*00bc*/ 	.word	0x000000ff
        /*00c0*/ 	.word	0x00000050
        /*00c4*/ 	.short	0x0100
        /*00c6*/ 	.byte	0x08
	.zero		1


	//   ....[4]....
        /*00c8*/ 	.word	0x00000290
        /*00cc*/ 	.word	0x000000ff
        /*00d0*/ 	.word	0x00000010
        /*00d4*/ 	.short	0x0100
        /*00d6*/ 	.byte	0x08
	.zero		1


	//   ....[5]....
        /*00d8*/ 	.word	0x000002a0
        /*00dc*/ 	.word	0x000000ff
        /*00e0*/ 	.word	0x00000058
        /*00e4*/ 	.short	0x0100
        /*00e6*/ 	.byte	0x08
	.zero		1


	//   ....[6]....
        /*00e8*/ 	.word	0x000002b0
        /*00ec*/ 	.word	0x000000ff
        /*00f0*/ 	.word	0x00000018
        /*00f4*/ 	.short	0x0100
        /*00f6*/ 	.byte	0x08
	.zero		1


	//   ....[7]....
        /*00f8*/ 	.word	0x000002c0
        /*00fc*/ 	.word	0x000000ff
        /*0100*/ 	.word	0x00000060
        /*0104*/ 	.short	0x0100
        /*0106*/ 	.byte	0x08
	.zero		1


	//   ....[8]....
        /*0108*/ 	.word	0x000002d0
        /*010c*/ 	.word	0x000000ff
        /*0110*/ 	.word	0x00000020
        /*0114*/ 	.short	0x0100
        /*0116*/ 	.byte	0x08
	.zero		1


	//   ....[9]....
        /*0118*/ 	.word	0x000002e0
        /*011c*/ 	.word	0x000000ff
        /*0120*/ 	.word	0x00000068
        /*0124*/ 	.short	0x0100
        /*0126*/ 	.byte	0x08
	.zero		1


	//   ....[10]....
        /*0128*/ 	.word	0x000002f0
        /*012c*/ 	.word	0x000000ff
        /*0130*/ 	.word	0x00000028
        /*0134*/ 	.short	0x0100
        /*0136*/ 	.byte	0x08
	.zero		1


	//   ....[11]....
        /*0138*/ 	.word	0x00000300
        /*013c*/ 	.word	0x000000ff
        /*0140*/ 	.word	0x00000070
        /*0144*/ 	.short	0x0100
        /*0146*/ 	.byte	0x08
	.zero		1


	//   ....[12]....
        /*0148*/ 	.word	0x00000310
        /*014c*/ 	.word	0x000000ff
        /*0150*/ 	.word	0x00000030
        /*0154*/ 	.short	0x0100
        /*0156*/ 	.byte	0x08
	.zero		1


	//   ....[13]....
        /*0158*/ 	.word	0x00000320
        /*015c*/ 	.word	0x000000ff
        /*0160*/ 	.word	0x00000078
        /*0164*/ 	.short	0x0100
        /*0166*/ 	.byte	0x08
	.zero		1


	//   ....[14]....
        /*0168*/ 	.word	0x00000330
        /*016c*/ 	.word	0x000000ff
        /*0170*/ 	.word	0x00000038
        /*0174*/ 	.short	0x0100
        /*0176*/ 	.byte	0x08
	.zero		1


	//   ....[15]....
        /*0178*/ 	.word	0x00000340
        /*017c*/ 	.word	0x000000ff
        /*0180*/ 	.word	0x00000080
        /*0184*/ 	.short	0x0100
        /*0186*/ 	.byte	0x08
	.zero		1


	//   ....[16]....
        /*0188*/ 	.word	0x00000350
        /*018c*/ 	.word	0x000000ff
        /*0190*/ 	.word	0x00000040
        /*0194*/ 	.short	0x0100
        /*0196*/ 	.byte	0x08
	.zero		1


	//   ....[17]....
        /*0198*/ 	.word	0x00000360
        /*019c*/ 	.word	0x000000ff
        /*01a0*/ 	.word	0x00000088
        /*01a4*/ 	.short	0x0100
        /*01a6*/ 	.byte	0x08
	.zero		1


	//   ....[18]....
        /*01a8*/ 	.word	0x00000790
        /*01ac*/ 	.word	0x000000ff
        /*01b0*/ 	.word	0x000000a0
        /*01b4*/ 	.short	0x0100
        /*01b6*/ 	.byte	0x06
	.zero		1


	//   ....[19]....
        /*01b8*/ 	.word	0x00000800
        /*01bc*/ 	.word	0x000000ff
        /*01c0*/ 	.word	0x000000a8
        /*01c4*/ 	.short	0x0100
        /*01c6*/ 	.byte	0x06
	.zero		1


	//   ....[20]....
        /*01c8*/ 	.word	0x00001520
        /*01cc*/ 	.word	0x00000003
        /*01d0*/ 	.word	0x00000000
        /*01d4*/ 	.short	0x010a
        /*01d6*/ 	.byte	0x3f
	.zero		1


	//   ....[21]....
        /*01d8*/ 	.word	0x00001560
        /*01dc*/ 	.word	0x00000003
        /*01e0*/ 	.word	0x00000000
        /*01e4*/ 	.short	0x010a
        /*01e6*/ 	.byte	0x3f
	.zero		1


	//   ....[22]....
        /*01e8*/ 	.word	0x00001840
        /*01ec*/ 	.word	0x00000005
        /*01f0*/ 	.word	0x00000000
        /*01f4*/ 	.short	0x010a
        /*01f6*/ 	.byte	0x3f
	.zero		1


	//   ....[23]....
        /*01f8*/ 	.word	0x00001880
        /*01fc*/ 	.word	0x00000005
        /*0200*/ 	.word	0x00000000
        /*0204*/ 	.short	0x010a
        /*0206*/ 	.byte	0x3f
	.zero		1


	//   ....[24]....
        /*0208*/ 	.word	0x000019f0
        /*020c*/ 	.word	0x00000005
        /*0210*/ 	.word	0x00000000
        /*0214*/ 	.short	0x0101
        /*0216*/ 	.byte	0x3f
	.zero		1


	//   ....[25]....
        /*0218*/ 	.word	0x00001c10
        /*021c*/ 	.word	0x00000003
        /*0220*/ 	.word	0x00000000
        /*0224*/ 	.short	0x0101
        /*0226*/ 	.byte	0x3f
	.zero		1


	//   ....[26]....
        /*0228*/ 	.word	0x0000a9f0
        /*022c*/ 	.word	0x00000014
        /*0230*/ 	.word	0x00000048
        /*0234*/ 	.short	0x010a
        /*0236*/ 	.byte	0x3f
	.zero		1


	//   ....[27]....
        /*0238*/ 	.word	0x0000ad70
        /*023c*/ 	.word	0x00000003
        /*0240*/ 	.word	0x000000a8
        /*0244*/ 	.short	0x0101
        /*0246*/ 	.byte	0x3f
	.zero		1


	//   ....[28]....
        /*0248*/ 	.word	0x0000b4c0
        /*024c*/ 	.word	0x00000007
        /*0250*/ 	.word	0x00000000
        /*0254*/ 	.short	0x010a
        /*0256*/ 	.byte	0x3f
	.zero		1


	//   ....[29]....
        /*0258*/ 	.word	0x0000b540
        /*025c*/ 	.word	0x00000008
        /*0260*/ 	.word	0x00000000
        /*0264*/ 	.short	0x010a
        /*0266*/ 	.byte	0x3f
	.zero		1


	//   ....[30]....
        /*0268*/ 	.word	0x0000b5d0
        /*026c*/ 	.word	0x00000009
        /*0270*/ 	.word	0x00000000
        /*0274*/ 	.short	0x010a
        /*0276*/ 	.byte	0x3f
	.zero		1


	//   ....[31]....
        /*0278*/ 	.word	0x0000b660
        /*027c*/ 	.word	0x00000008
        /*0280*/ 	.word	0x00000000
        /*0284*/ 	.short	0x010a
        /*0286*/ 	.byte	0x3f
	.zero		1


	//   ....[32]....
        /*0288*/ 	.word	0x0000b6f0
        /*028c*/ 	.word	0x00000009
        /*0290*/ 	.word	0x00000000
        /*0294*/ 	.short	0x010a
        /*0296*/ 	.byte	0x3f
	.zero		1


	//   ....[33]....
        /*0298*/ 	.word	0x0000b780
        /*029c*/ 	.word	0x00000008
        /*02a0*/ 	.word	0x00000000
        /*02a4*/ 	.short	0x010a
        /*02a6*/ 	.byte	0x3f
	.zero		1


	//   ....[34]....
        /*02a8*/ 	.word	0x0000b810
        /*02ac*/ 	.word	0x00000009
        /*02b0*/ 	.word	0x00000000
        /*02b4*/ 	.short	0x010a
        /*02b6*/ 	.byte	0x3f
	.zero		1


	//   ....[35]....
        /*02b8*/ 	.word	0x0000b8a0
        /*02bc*/ 	.word	0x00000006
        /*02c0*/ 	.word	0x00000000
        /*02c4*/ 	.short	0x010a
        /*02c6*/ 	.byte	0x3f
	.zero		1


	//   ....[36]....
        /*02c8*/ 	.word	0x0000b930
        /*02cc*/ 	.word	0x00000003
        /*02d0*/ 	.word	0x00000000
        /*02d4*/ 	.short	0x010a
        /*02d6*/ 	.byte	0x3f
	.zero		1


	//   ....[37]....
        /*02d8*/ 	.word	0x0000b990
        /*02dc*/ 	.word	0x00000003
        /*02e0*/ 	.word	0x00000000
        /*02e4*/ 	.short	0x010a
        /*02e6*/ 	.byte	0x3f
	.zero		1


	//   ....[38]....
        /*02e8*/ 	.word	0x0000b9e0
        /*02ec*/ 	.word	0x00000005
        /*02f0*/ 	.word	0x00000000
        /*02f4*/ 	.short	0x010a
        /*02f6*/ 	.byte	0x3f
	.zero		1


	//   ....[39]....
        /*02f8*/ 	.word	0x0000bab0
        /*02fc*/ 	.word	0x00000014
        /*0300*/ 	.word	0x00000048
        /*0304*/ 	.short	0x010a
        /*0306*/ 	.byte	0x3f
	.zero		1


	//   ....[40]....
        /*0308*/ 	.word	0x0000bb80
        /*030c*/ 	.word	0x00000007
        /*0310*/ 	.word	0x00000000
        /*0314*/ 	.short	0x010a
        /*0316*/ 	.byte	0x3f
	.zero		1


	//   ....[41]....
        /*0318*/ 	.word	0x0000bbd0
        /*031c*/ 	.word	0x00000008
        /*0320*/ 	.word	0x00000000
        /*0324*/ 	.short	0x010a
        /*0326*/ 	.byte	0x3f
	.zero		1


	//   ....[42]....
        /*0328*/ 	.word	0x0000bc20
        /*032c*/ 	.word	0x00000009
        /*0330*/ 	.word	0x00000000
        /*0334*/ 	.short	0x010a
        /*0336*/ 	.byte	0x3f
	.zero		1


	//   ....[43]....
        /*0338*/ 	.word	0x0000bc70
        /*033c*/ 	.word	0x00000008
        /*0340*/ 	.word	0x00000000
        /*0344*/ 	.short	0x010a
        /*0346*/ 	.byte	0x3f
	.zero		1


	//   ....[44]....
        /*0348*/ 	.word	0x0000bcc0
        /*034c*/ 	.word	0x00000009
        /*0350*/ 	.word	0x00000000
        /*0354*/ 	.short	0x010a
        /*0356*/ 	.byte	0x3f
	.zero		1


	//   ....[45]....
        /*0358*/ 	.word	0x0000bd10
        /*035c*/ 	.word	0x00000008
        /*0360*/ 	.word	0x00000000
        /*0364*/ 	.short	0x010a
        /*0366*/ 	.byte	0x3f
	.zero		1


	//   ....[46]....
        /*0368*/ 	.word	0x0000bd60
        /*036c*/ 	.word	0x00000009
        /*0370*/ 	.word	0x00000000
        /*0374*/ 	.short	0x010a
        /*0376*/ 	.byte	0x3f
	.zero		1


	//   ....[47]....
        /*0378*/ 	.word	0x0000bdb0
        /*037c*/ 	.word	0x00000006
        /*0380*/ 	.word	0x00000000
        /*0384*/ 	.short	0x010a
        /*0386*/ 	.byte	0x3f
	.zero		1


	//----- nvinfo : EIATTR_NUM_MBARRIERS
	.align		4
.L_35:
        /*0388*/ 	.byte	0x03, 0x38
        /*038a*/ 	.short	0x0014


	//----- nvinfo : EIATTR_EXIT_INSTR_OFFSETS
	.align		4
        /*038c*/ 	.byte	0x04, 0x1c
        /*038e*/ 	.short	(.L_37 - .L_36)


	//   ....[0]....
.L_36:
        /*0390*/ 	.word	0x000009b0


	//   ....[1]....
        /*0394*/ 	.word	0x000011d0


	//   ....[2]....
        /*0398*/ 	.word	0x0000a110


	//   ....[3]....
        /*039c*/ 	.word	0x0000a670


	//   ....[4]....
        /*03a0*/ 	.word	0x0000b980


	//----- nvinfo : EIATTR_MAX_THREADS
	.align		4
.L_37:
        /*03a4*/ 	.byte	0x04, 0x05
        /*03a6*/ 	.short	(.L_39 - .L_38)
.L_38:
        /*03a8*/ 	.word	0x00000180
        /*03ac*/ 	.word	0x00000001
        /*03b0*/ 	.word	0x00000001


	//----- nvinfo : EIATTR_CRS_STACK_SIZE
	.align		4
.L_39:
        /*03b4*/ 	.byte	0x04, 0x1e
        /*03b6*/ 	.short	(.L_41 - .L_40)
.L_40:
        /*03b8*/ 	.word	0x00000000


	//----- nvinfo : EIATTR_CBANK_PARAM_SIZE
	.align		4
.L_41:
        /*03bc*/ 	.byte	0x03, 0x19
        /*03be*/ 	.short	0x0470


	//----- nvinfo : EIATTR_PARAM_CBANK
	.align		4
        /*03c0*/ 	.byte	0x04, 0x0a
        /*03c2*/ 	.short	(.L_43 - .L_42)
	.align		4
.L_42:
        /*03c4*/ 	.word	index@(.nv.constant0._ZN7cutlass13device_kernelINS_4gemm6kernel13GemmUniversalIN4cute5tupleIJiiiiEEENS1_10collective13CollectiveMmaINS1_34MainloopSm90TmaGmmaWarpSpecializedILi9ENS5_IJNS4_1CILi1EEENSA_ILi2EEESB_EEENS1_35KernelTmaWarpSpecializedCooperativeEEENS5_IJNSA_ILi128EEENSA_ILi256EEENSA_ILi32EEEEEENS_6half_tENS5_IJlSB_lEEESK_SL_NS4_8TiledMMAINS4_8MMA_AtomIJNS4_4SM904GMMA26MMA_64x256x16_F32F16F16_SSILNSP_5MajorE0ELSR_0ELNSP_7ScaleInE1ELSS_1EEEEEENS4_6LayoutINS5_IJSC_SB_SB_EEENS5_IJSB_NSA_ILi0EEESX_EEEEENS5_IJNS4_10UnderscoreES10_S10_EEEEENS4_23SM90_TMA_LOAD_MULTICASTENS4_14ComposedLayoutINS4_7SwizzleILi2ELi4ELi3EEENS4_18smem_ptr_flag_bitsILi16EEENSV_INS5_IJNSA_ILi8EEESI_EEENS5_IJSI_SB_EEEEEEEvNS4_8identityENS4_13SM90_TMA_LOADES1D_vS1E_EENS_8epilogue10collective6detail29Sm90TmaWarpSpecializedAdapterINS1I_15DefaultEpilogueISK_SL_SL_NS1H_6thread17LinearCombinationISK_Li1EffLNS1M_9ScaleType4KindE0ELNS_15FloatRoundStyleE2ESK_EENS1_15EpilogueDefaultEEEEEvvEEEEvNT_6ParamsE)
        /*03c8*/ 	.short	0x0210
        /*03ca*/ 	.short	0x0470


	//----- nvinfo : EIATTR_SW_WAR
	.align		4
.L_43:
        /*03cc*/ 	.byte	0x04, 0x36
        /*03ce*/ 	.short	(.L_45 - .L_44)
.L_44:
        /*03d0*/ 	.word	0x00000008
.L_45:


//--------------------- .nv.callgraph             --------------------------
	.section	.nv.callgraph,"",@"SHT_CUDA_CALLGRAPH"
	.align	4
	.sectionentsize	8
	.align		4
        /*0000*/ 	.word	0x00000000
	.align		4
        /*0004*/ 	.word	0xffffffff
	.align		4
        /*0008*/ 	.word	index@(_ZN7cutlass13device_kernelINS_4gemm6kernel13GemmUniversalIN4cute5tupleIJiiiiEEENS1_10collective13CollectiveMmaINS1_34MainloopSm90TmaGmmaWarpSpecializedILi9ENS5_IJNS4_1CILi1EEENSA_ILi2EEESB_EEENS1_35KernelTmaWarpSpecializedCooperativeEEENS5_IJNSA_ILi128EEENSA_ILi256EEENSA_ILi32EEEEEENS_6half_tENS5_IJlSB_lEEESK_SL_NS4_8TiledMMAINS4_8MMA_AtomIJNS4_4SM904GMMA26MMA_64x256x16_F32F16F16_SSILNSP_5MajorE0ELSR_0ELNSP_7ScaleInE1ELSS_1EEEEEENS4_6LayoutINS5_IJSC_SB_SB_EEENS5_IJSB_NSA_ILi0EEESX_EEEEENS5_IJNS4_10UnderscoreES10_S10_EEEEENS4_23SM90_TMA_LOAD_MULTICASTENS4_14ComposedLayoutINS4_7SwizzleILi2ELi4ELi3EEENS4_18smem_ptr_flag_bitsILi16EEENSV_INS5_IJNSA_ILi8EEESI_EEENS5_IJSI_SB_EEEEEEEvNS4_8identityENS4_13SM90_TMA_LOADES1D_vS1E_EENS_8epilogue10collective6detail29Sm90TmaWarpSpecializedAdapterINS1I_15DefaultEpilogueISK_SL_SL_NS1H_6thread17LinearCombinationISK_Li1EffLNS1M_9ScaleType4KindE0ELNS_15FloatRoundStyleE2ESK_EENS1_15EpilogueDefaultEEEEEvvEEEEvNT_6ParamsE)
	.align		4
        /*000c*/ 	.word	index@(__assertfail)
	.align		4
        /*0010*/ 	.word	0x00000000
	.align		4
        /*0014*/ 	.word	0xfffffffe
	.align		4
        /*0018*/ 	.word	0x00000000
	.align		4
        /*001c*/ 	.word	0xfffffffd
	.align		4
        /*0020*/ 	.word	0x00000000
	.align		4
        /*0024*/ 	.word	0xfffffffc


//--------------------- .nv.constant4             --------------------------
	.section	.nv.constant4,"a",@progbits
	.align	8
	.align		8
.nv.constant4:
        /*0000*/ 	.dword	__assertfail
	.align		8
        /*0008*/ 	.dword	__unnamed_1
	.align		8
        /*0010*/ 	.dword	_ZN40_INTERNAL_3ea485a7_4_k_cu_88cf777d_243254cuda3std3__45__cpo5beginE
	.align		8
        /*0018*/ 	.dword	_ZN40_INTERNAL_3ea485a7_4_k_cu_88cf777d_243254cuda3std3__45__cpo3endE
	.align		8
        /*0020*/ 	.dword	_ZN40_INTERNAL_3ea485a7_4_k_cu_88cf777d_243254cuda3std3__45__cpo6cbeginE
	.align		8
        /*0028*/ 	.dword	_ZN40_INTERNAL_3ea485a7_4_k_cu_88cf777d_243254cuda3std3__45__cpo4cendE
	.align		8
        /*0030*/ 	.dword	_ZN40_INTERNAL_3ea485a7_4_k_cu_88cf777d_243254cuda3std3__442_GLOBAL__N__3ea485a7_4_k_cu_88cf777d_243256ignoreE
	.align		8
        /*0038*/ 	.dword	_ZN40_INTERNAL_3ea485a7_4_k_cu_88cf777d_243254cuda3std3__419piecewise_constructE
	.align		8
        /*0040*/ 	.dword	_ZN40_INTERNAL_3ea485a7_4_k_cu_88cf777d_243254cuda3std3__48in_placeE
	.align		8
        /*0048*/ 	.dword	_ZN40_INTERNAL_3ea485a7_4_k_cu_88cf777d_243254cuda3std6ranges3__45__cpo4swapE
	.align		8
        /*0050*/ 	.dword	_ZN40_INTERNAL_3ea485a7_4_k_cu_88cf777d_243254cuda3std6ranges3__45__cpo9iter_moveE
	.align		8
        /*0058*/ 	.dword	_ZN40_INTERNAL_3ea485a7_4_k_cu_88cf777d_243254cute7productE
	.align		8
        /*0060*/ 	.dword	_ZN40_INTERNAL_3ea485a7_4_k_cu_88cf777d_243254cute1_E
	.align		8
        /*0068*/ 	.dword	$str$22
	.align		8
        /*0070*/ 	.dword	$str$23


//--------------------- .text._ZN7cutlass13device_kernelINS_4gemm6kernel13GemmUniversalIN4cute5tupleIJiiiiEEENS1_10collective13CollectiveMmaINS1_34MainloopSm90TmaGmmaWarpSpecializedILi9ENS5_IJNS4_1CILi1EEENSA_ILi2EEESB_EEENS1_35KernelTmaWarpSpecializedCooperativeEEENS5_IJNSA_ILi128EEENSA_ILi256EEENSA_ILi32EEEEEENS_6half_tENS5_IJlSB_lEEESK_SL_NS4_8TiledMMAINS4_8MMA_AtomIJNS4_4SM904GMMA26MMA_64x256x16_F32F16F16_SSILNSP_5MajorE0ELSR_0ELNSP_7ScaleInE1ELSS_1EEEEEENS4_6LayoutINS5_IJSC_SB_SB_EEENS5_IJSB_NSA_ILi0EEESX_EEEEENS5_IJNS4_10UnderscoreES10_S10_EEEEENS4_23SM90_TMA_LOAD_MULTICASTENS4_14ComposedLayoutINS4_7SwizzleILi2ELi4ELi3EEENS4_18smem_ptr_flag_bitsILi16EEENSV_INS5_IJNSA_ILi8EEESI_EEENS5_IJSI_SB_EEEEEEEvNS4_8identityENS4_13SM90_TMA_LOADES1D_vS1E_EENS_8epilogue10collective6detail29Sm90TmaWarpSpecializedAdapterINS1I_15DefaultEpilogueISK_SL_SL_NS1H_6thread17LinearCombinationISK_Li1EffLNS1M_9ScaleType4KindE0ELNS_15FloatRoundStyleE2ESK_EENS1_15EpilogueDefaultEEEEEvvEEEEvNT_6ParamsE --------------------------
	.section	.text._ZN7cutlass13device_kernelINS_4gemm6kernel13GemmUniversalIN4cute5tupleIJiiiiEEENS1_10collective13CollectiveMmaINS1_34MainloopSm90TmaGmmaWarpSpecializedILi9ENS5_IJNS4_1CILi1EEENSA_ILi2EEESB_EEENS1_35KernelTmaWarpSpecializedCooperativeEEENS5_IJNSA_ILi128EEENSA_ILi256EEENSA_ILi32EEEEEENS_6half_tENS5_IJlSB_lEEESK_SL_NS4_8TiledMMAINS4_8MMA_AtomIJNS4_4SM904GMMA26MMA_64x256x16_F32F16F16_SSILNSP_5MajorE0ELSR_0ELNSP_7ScaleInE1ELSS_1EEEEEENS4_6LayoutINS5_IJSC_SB_SB_EEENS5_IJSB_NSA_ILi0EEESX_EEEEENS5_IJNS4_10UnderscoreES10_S10_EEEEENS4_23SM90_TMA_LOAD_MULTICASTENS4_14ComposedLayoutINS4_7SwizzleILi2ELi4ELi3EEENS4_18smem_ptr_flag_bitsILi16EEENSV_INS5_IJNSA_ILi8EEESI_EEENS5_IJSI_SB_EEEEEEEvNS4_8identityENS4_13SM90_TMA_LOADES1D_vS1E_EENS_8epilogue10collective6detail29Sm90TmaWarpSpecializedAdapterINS1I_15DefaultEpilogueISK_SL_SL_NS1H_6thread17LinearCombinationISK_Li1EffLNS1M_9ScaleType4KindE0ELNS_15FloatRoundStyleE2ESK_EENS1_15EpilogueDefaultEEEEEvvEEEEvNT_6ParamsE,"ax",@progbits
	.align	128
.text._ZN7cutlass13device_kernelINS_4gemm6kernel13GemmUniversalIN4cute5tupleIJiiiiEEENS1_10collective13CollectiveMmaINS1_34MainloopSm90TmaGmmaWarpSpecializedILi9ENS5_IJNS4_1CILi1EEENSA_ILi2EEESB_EEENS1_35KernelTmaWarpSpecializedCooperativeEEENS5_IJNSA_ILi128EEENSA_ILi256EEENSA_ILi32EEEEEENS_6half_tENS5_IJlSB_lEEESK_SL_NS4_8TiledMMAINS4_8MMA_AtomIJNS4_4SM904GMMA26MMA_64x256x16_F32F16F16_SSILNSP_5MajorE0ELSR_0ELNSP_7ScaleInE1ELSS_1EEEEEENS4_6LayoutINS5_IJSC_SB_SB_EEENS5_IJSB_NSA_ILi0EEESX_EEEEENS5_IJNS4_10UnderscoreES10_S10_EEEEENS4_23SM90_TMA_LOAD_MULTICASTENS4_14ComposedLayoutINS4_7SwizzleILi2ELi4ELi3EEENS4_18smem_ptr_flag_bitsILi16EEENSV_INS5_IJNSA_ILi8EEESI_EEENS5_IJSI_SB_EEEEEEEvNS4_8identityENS4_13SM90_TMA_LOADES1D_vS1E_EENS_8epilogue10collective6detail29Sm90TmaWarpSpecializedAdapterINS1I_15DefaultEpilogueISK_SL_SL_NS1H_6thread17LinearCombinationISK_Li1EffLNS1M_9ScaleType4KindE0ELNS_15FloatRoundStyleE2ESK_EENS1_15EpilogueDefaultEEEEEvvEEEEvNT_6ParamsE:
        .type           _ZN7cutlass13device_kernelINS_4gemm6kernel13GemmUniversalIN4cute5tupleIJiiiiEEENS1_10collective13CollectiveMmaINS1_34MainloopSm90TmaGmmaWarpSpecializedILi9ENS5_IJNS4_1CILi1EEENSA_ILi2EEESB_EEENS1_35KernelTmaWarpSpecializedCooperativeEEENS5_IJNSA_ILi128EEENSA_ILi256EEENSA_ILi32EEEEEENS_6half_tENS5_IJlSB_lEEESK_SL_NS4_8TiledMMAINS4_8MMA_AtomIJNS4_4SM904GMMA26MMA_64x256x16_F32F16F16_SSILNSP_5MajorE0ELSR_0ELNSP_7ScaleInE1ELSS_1EEEEEENS4_6LayoutINS5_IJSC_SB_SB_EEENS5_IJSB_NSA_ILi0EEESX_EEEEENS5_IJNS4_10UnderscoreES10_S10_EEEEENS4_23SM90_TMA_LOAD_MULTICASTENS4_14ComposedLayoutINS4_7SwizzleILi2ELi4ELi3EEENS4_18smem_ptr_flag_bitsILi16EEENSV_INS5_IJNSA_ILi8EEESI_EEENS5_IJSI_SB_EEEEEEEvNS4_8identityENS4_13SM90_TMA_LOADES1D_vS1E_EENS_8epilogue10collective6detail29Sm90TmaWarpSpecializedAdapterINS1I_15DefaultEpilogueISK_SL_SL_NS1H_6thread17LinearCombinationISK_Li1EffLNS1M_9ScaleType4KindE0ELNS_15FloatRoundStyleE2ESK_EENS1_15EpilogueDefaultEEEEEvvEEEEvNT_6ParamsE,@function
        .size           _ZN7cutlass13device_kernelINS_4gemm6kernel13GemmUniversalIN4cute5tupleIJiiiiEEENS1_10collective13CollectiveMmaINS1_34MainloopSm90TmaGmmaWarpSpecializedILi9ENS5_IJNS4_1CILi1EEENSA_ILi2EEESB_EEENS1_35KernelTmaWarpSpecializedCooperativeEEENS5_IJNSA_ILi128EEENSA_ILi256EEENSA_ILi32EEEEEENS_6half_tENS5_IJlSB_lEEESK_SL_NS4_8TiledMMAINS4_8MMA_AtomIJNS4_4SM904GMMA26MMA_64x256x16_F32F16F16_SSILNSP_5MajorE0ELSR_0ELNSP_7ScaleInE1ELSS_1EEEEEENS4_6LayoutINS5_IJSC_SB_SB_EEENS5_IJSB_NSA_ILi0EEESX_EEEEENS5_IJNS4_10UnderscoreES10_S10_EEEEENS4_23SM90_TMA_LOAD_MULTICASTENS4_14ComposedLayoutINS4_7SwizzleILi2ELi4ELi3EEENS4_18smem_ptr_flag_bitsILi16EEENSV_INS5_IJNSA_ILi8EEESI_EEENS5_IJSI_SB_EEEEEEEvNS4_8identityENS4_13SM90_TMA_LOADES1D_vS1E_EENS_8epilogue10collective6detail29Sm90TmaWarpSpecializedAdapterINS1I_15DefaultEpilogueISK_SL_SL_NS1H_6thread17LinearCombinationISK_Li1EffLNS1M_9ScaleType4KindE0ELNS_15FloatRoundStyleE2ESK_EENS1_15EpilogueDefaultEEEEEvvEEEEvNT_6ParamsE,(.L_x_338 - _ZN7cutlass13device_kernelINS_4gemm6kernel13GemmUniversalIN4cute5tupleIJiiiiEEENS1_10collective13CollectiveMmaINS1_34MainloopSm90TmaGmmaWarpSpecializedILi9ENS5_IJNS4_1CILi1EEENSA_ILi2EEESB_EEENS1_35KernelTmaWarpSpecializedCooperativeEEENS5_IJNSA_ILi128EEENSA_ILi256EEENSA_ILi32EEEEEENS_6half_tENS5_IJlSB_lEEESK_SL_NS4_8TiledMMAINS4_8MMA_AtomIJNS4_4SM904GMMA26MMA_64x256x16_F32F16F16_SSILNSP_5MajorE0ELSR_0ELNSP_7ScaleInE1ELSS_1EEEEEENS4_6LayoutINS5_IJSC_SB_SB_EEENS5_IJSB_NSA_ILi0EEESX_EEEEENS5_IJNS4_10UnderscoreES10_S10_EEEEENS4_23SM90_TMA_LOAD_MULTICASTENS4_14ComposedLayoutINS4_7SwizzleILi2ELi4ELi3EEENS4_18smem_ptr_flag_bitsILi16EEENSV_INS5_IJNSA_ILi8EEESI_EEENS5_IJSI_SB_EEEEEEEvNS4_8identityENS4_13SM90_TMA_LOADES1D_vS1E_EENS_8epilogue10collective6detail29Sm90TmaWarpSpecializedAdapterINS1I_15DefaultEpilogueISK_SL_SL_NS1H_6thread17LinearCombinationISK_Li1EffLNS1M_9ScaleType4KindE0ELNS_15FloatRoundStyleE2ESK_EENS1_15EpilogueDefaultEEEEEvvEEEEvNT_6ParamsE)
        .other          _ZN7cutlass13device_kernelINS_4gemm6kernel13GemmUniversalIN4cute5tupleIJiiiiEEENS1_10collective13CollectiveMmaINS1_34MainloopSm90TmaGmmaWarpSpecializedILi9ENS5_IJNS4_1CILi1EEENSA_ILi2EEESB_EEENS1_35KernelTmaWarpSpecializedCooperativeEEENS5_IJNSA_ILi128EEENSA_ILi256EEENSA_ILi32EEEEEENS_6half_tENS5_IJlSB_lEEESK_SL_NS4_8TiledMMAINS4_8MMA_AtomIJNS4_4SM904GMMA26MMA_64x256x16_F32F16F16_SSILNSP_5MajorE0ELSR_0ELNSP_7ScaleInE1ELSS_1EEEEEENS4_6LayoutINS5_IJSC_SB_SB_EEENS5_IJSB_NSA_ILi0EEESX_EEEEENS5_IJNS4_10UnderscoreES10_S10_EEEEENS4_23SM90_TMA_LOAD_MULTICASTENS4_14ComposedLayoutINS4_7SwizzleILi2ELi4ELi3EEENS4_18smem_ptr_flag_bitsILi16EEENSV_INS5_IJNSA_ILi8EEESI_EEENS5_IJSI_SB_EEEEEEEvNS4_8identityENS4_13SM90_TMA_LOADES1D_vS1E_EENS_8epilogue10collective6detail29Sm90TmaWarpSpecializedAdapterINS1I_15DefaultEpilogueISK_SL_SL_NS1H_6thread17LinearCombinationISK_Li1EffLNS1M_9ScaleType4KindE0ELNS_15FloatRoundStyleE2ESK_EENS1_15EpilogueDefaultEEEEEvvEEEEvNT_6ParamsE,@"STO_CUDA_ENTRY STV_DEFAULT"
_ZN7cutlass13device_kernelINS_4gemm6kernel13GemmUniversalIN4cute5tupleIJiiiiEEENS1_10collective13CollectiveMmaINS1_34MainloopSm90TmaGmmaWarpSpecializedILi9ENS5_IJNS4_1CILi1EEENSA_ILi2EEESB_EEENS1_35KernelTmaWarpSpecializedCooperativeEEENS5_IJNSA_ILi128EEENSA_ILi256EEENSA_ILi32EEEEEENS_6half_tENS5_IJlSB_lEEESK_SL_NS4_8TiledMMAINS4_8MMA_AtomIJNS4_4SM904GMMA26MMA_64x256x16_F32F16F16_SSILNSP_5MajorE0ELSR_0ELNSP_7ScaleInE1ELSS_1EEEEEENS4_6LayoutINS5_IJSC_SB_SB_EEENS5_IJSB_NSA_ILi0EEESX_EEEEENS5_IJNS4_10UnderscoreES10_S10_EEEEENS4_23SM90_TMA_LOAD_MULTICASTENS4_14ComposedLayoutINS4_7SwizzleILi2ELi4ELi3EEENS4_18smem_ptr_flag_bitsILi16EEENSV_INS5_IJNSA_ILi8EEESI_EEENS5_IJSI_SB_EEEEEEEvNS4_8identityENS4_13SM90_TMA_LOADES1D_vS1E_EENS_8epilogue10collective6detail29Sm90TmaWarpSpecializedAdapterINS1I_15DefaultEpilogueISK_SL_SL_NS1H_6thread17LinearCombinationISK_Li1EffLNS1M_9ScaleType4KindE0ELNS_15FloatRoundStyleE2ESK_EENS1_15EpilogueDefaultEEEEEvvEEEEvNT_6ParamsE:
[----:B------:R-:W0:Y:S01]  /*0000*/  LDC R1, c[0x0][0x28] ;  /* 0x00000a00ff017b82 */ /* 0x000e220000000800 */
[----:B------:R-:W1:Y:S01]  /*0010*/  S2R R18, SR_TID.X ;  /* 0x0000000000127919 */ /* 0x000e620000002100 */
[----:B------:R-:W-:Y:S01]  /*0020*/  ELECT P0, URZ, PT ;  /* 0x00000000003f782f */ /* 0x000fe20003800000 */
[----:B------:R-:W-:Y:S01]  /*0030*/  BSSY B0, `(.L_x_0) ;  /* 0x000000f000007945 */ /* 0x000fe20003800000 */
[--C-:B-1----:R-:W-:Y:S02]  /*0040*/  SHF.R.U32.HI R0, RZ, 0x5, R18.reuse ;  /* 0x00000005ff007819 */ /* 0x102fe40000011612 */
[----:B------:R-:W-:-:S03]  /*0050*/  SHF.R.U32.HI R3, RZ, 0x7, R18 ;  /* 0x00000007ff037819 */ /* 0x000fc60000011612 */
[----:B------:R-:W1:Y:S04]  /*0060*/  SHFL.IDX PT, R2, R0, RZ, 0x1f ;  /* 0x00001fff00027589 */ /* 0x000e6800000e0000 */
[----:B------:R2:W3:Y:S01]  /*0070*/  SHFL.IDX PT, R5, R3, RZ, 0x1f ;  /* 0x00001fff03057589 */ /* 0x0004e200000e0000 */
[----:B-1----:R-:W-:-:S13]  /*0080*/  ISETP.NE.OR P0, PT, R2, RZ, !P0 ;  /* 0x000000ff0200720c */ /* 0x002fda0004705670 */
[----:B0-23--:R-:W-:Y:S05]  /*0090*/  @P0 BRA `(.L_x_1) ;  /* 0x0000000000200947 */ /* 0x00dfea0003800000 */
[----:B------:R-:W-:Y:S02]  /*00a0*/  ULDC.64 UR4, c[0x0][0x198] ;  /* 0x0000660000047ab9 */ /* 0x000fe40000000a00 */
[----:B------:R-:W-:Y:S02]  /*00b0*/  UIADD3 UR6, UP0, UR4, 0xf0, URZ ;  /* 0x000000f004067890 */ /* 0x000fe4000ff1e03f */
[----:B------:R-:W-:Y:S02]  /*00c0*/  UIADD3 UR4, UP1, UR4, 0x1f0, URZ ;  /* 0x000001f004047890 */ /* 0x000fe4000ff3e03f */
[----:B------:R-:W-:Y:S02]  /*00d0*/  UIADD3.X UR7, URZ, UR5, URZ, UP0, !UPT ;  /* 0x000000053f077290 */ /* 0x000fe400087fe43f */
[----:B------:R-:W-:-:S07]  /*00e0*/  UIADD3.X UR5, URZ, UR5, URZ, UP1, !UPT ;  /* 0x000000053f057290 */ /* 0x000fce0008ffe43f */
[----:B------:R0:W-:Y:S02]  /*00f0*/  UTMACCTL.PF [UR6] ;  /* 0x00000000060079b9 */ /* 0x0001e40008040000 */
[----:B------:R0:W-:Y:S02]  /*0100*/  UTMACCTL.PF [UR4] ;  /* 0x00000000040079b9 */ /* 0x0001e40008040000 */
[----:B0-----:R-:W-:Y:S01]  /*0110*/  NOP ;  /* 0x0000000000007918 */ /* 0x001fe20000000000 */
.L_x_1:
[----:B------:R-:W-:Y:S05]  /*0120*/  BSYNC B0 ;  /* 0x0000000000007941 */ /* 0x000fea0003800000 */
.L_x_0:
[----:B------:R-:W0:Y:S02]  /*0130*/  SHFL.IDX PT, R3, R0, RZ, 0x1f ;  /* 0x00001fff00037589 */ /* 0x000e2400000e0000 */
[----:B0-----:R-:W-:-:S13]  /*0140*/  ISETP.NE.AND P0, PT, R3, RZ, PT ;  /* 0x000000ff0300720c */ /* 0x001fda0003f05270 */
[----:B------:R-:W-:Y:S05]  /*0150*/  @P0 BRA `(.L_x_2) ;  /* 0x00000000008c0947 */ /* 0x000fea0003800000 */
[----:B------:R-:W-:Y:S01]  /*0160*/  ELECT P0, URZ, PT ;  /* 0x00000000003f782f */ /* 0x000fe20003800000 */
[----:B------:R-:W-:-:S12]  /*0170*/  BSSY B0, `(.L_x_2) ;  /* 0x0000021000007945 */ /* 0x000fd80003800000 */
[----:B------:R-:W-:Y:S05]  /*0180*/  @!P0 BRA `(.L_x_3) ;  /* 0x00000000007c8947 */ /* 0x000fea0003800000 */
[----:B------:R-:W0:Y:S01]  /*0190*/  S2UR UR8, SR_CgaCtaId ;  /* 0x00000000000879c3 */ /* 0x000e220000008800 */
[----:B------:R-:W-:Y:S01]  /*01a0*/  UMOV UR4, 0x400 ;  /* 0x0000040000047882 */ /* 0x000fe20000000000 */
[----:B------:R-:W-:Y:S01]  /*01b0*/  UMOV UR5, 0x1 ;  /* 0x0000000100057882 */ /* 0x000fe20000000000 */
[----:B------:R-:W-:Y:S02]  /*01c0*/  UMOV UR6, 0x4 ;  /* 0x0000000400067882 */ /* 0x000fe40000000000 */
[----:B------:R-:W-:-:S04]  /*01d0*/  UIADD3 UR6, -UR6, 0x100000, URZ ;  /* 0x0010000006067890 */ /* 0x000fc8000fffe13f */
[----:B------:R-:W-:Y:S02]  /*01e0*/  USHF.L.U32 UR7, UR6, 0xb, URZ ;  /* 0x0000000b06077899 */ /* 0x000fe4000800063f */
[----:B------:R-:W-:Y:S02]  /*01f0*/  USHF.L.U32 UR6, UR6, 0x1, URZ ;  /* 0x0000000106067899 */ /* 0x000fe4000800063f */
[----:B0-----:R-:W-:Y:S02]  /*0200*/  ULEA UR8, UR8, UR4, 0x18 ;  /* 0x0000000408087291 */ /* 0x001fe4000f8ec03f */
[----:B------:R-:W-:-:S04]  /*0210*/  UIADD3 UR4, -UR5, 0x100000, URZ ;  /* 0x0010000005047890 */ /* 0x000fc8000fffe13f */
[----:B------:R-:W-:Y:S02]  /*0220*/  USHF.L.U32 UR5, UR4, 0xb, URZ ;  /* 0x0000000b04057899 */ /* 0x000fe4000800063f */
[----:B------:R-:W-:Y:S01]  /*0230*/  USHF.L.U32 UR4, UR4, 0x1, URZ ;  /* 0x0000000104047899 */ /* 0x000fe2000800063f */
[----:B------:R-:W0:Y:S11]  /*0240*/  FENCE.VIEW.ASYNC.S ;  /* 0x00000000000073c6 */ /* 0x000e360000000000 */
[----:B0-----:R0:W1:Y:S01]  /*0250*/  SYNCS.EXCH.64 URZ, [UR8], UR4 ;  /* 0x00000004083f75b2 */ /* 0x0010620008000100 */
[----:B------:R0:W2:Y:S01]  /*0260*/  SYNCS.EXCH.64 URZ, [UR8+0x48], UR6 ;  /* 0x00004806083f75b2 */ /* 0x0000a20008000100 */
[----:B------:R0:W3:Y:S01]  /*0270*/  SYNCS.EXCH.64 URZ, [UR8+0x8], UR4 ;  /* 0x00000804083f75b2 */ /* 0x0000e20008000100 */
[----:B------:R0:W4:Y:S01]  /*0280*/  SYNCS.EXCH.64 URZ, [UR8+0x50], UR6 ;  /* 0x00005006083f75b2 */ /* 0x0001220008000100 */
[----:B------:R0:W0:Y:S01]  /*0290*/  SYNCS.EXCH.64 URZ, [UR8+0x10], UR4 ;  /* 0x00001004083f75b2 */ /* 0x0000220008000100 */
        /* <DEDUP_REMOVED lines=13> */
[----:B------:R-:W-:Y:S01]  /*0370*/  NOP ;  /* 0x0000000000007918 */ /* 0x000fe20000000000 */
.L_x_3:
[----:B0-----:R-:W-:Y:S05]  /*0380*/  BSYNC B0 ;  /* 0x0000000000007941 */ /* 0x001fea0003800000 */
.L_x_2:
[----:B------:R-:W0:Y:S01]  /*0390*/  SHFL.IDX PT, R0, R0, RZ, 0x1f ;  /* 0x00001fff00007589 */ /* 0x000e2200000e0000 */
[----:B------:R-:W-:Y:S01]  /*03a0*/  SHF.R.S32.HI R7, RZ, 0x1f, R18 ;  /* 0x0000001fff077819 */ /* 0x000fe20000011412 */
[----:B------:R-:W5:Y:S01]  /*03b0*/  S2UR UR8, SR_CTAID.X ;  /* 0x00000000000879c3 */ /* 0x000f620000002500 */
[----:B------:R-:W-:Y:S01]  /*03c0*/  ELECT P0, URZ, PT ;  /* 0x00000000003f782f */ /* 0x000fe20003800000 */
[----:B------:R-:W1:Y:S01]  /*03d0*/  S2R R4, SR_CTAID.Y ;  /* 0x0000000000047919 */ /* 0x000e620000002600 */
[----:B------:R-:W-:Y:S01]  /*03e0*/  LEA.HI R7, R7, R18, RZ, 0x7 ;  /* 0x0000001207077211 */ /* 0x000fe200078f38ff */
[----:B------:R-:W-:Y:S01]  /*03f0*/  ULDC UR4, c[0x0][0x154] ;  /* 0x0000550000047ab9 */ /* 0x000fe20000000800 */
[----:B------:R-:W-:Y:S01]  /*0400*/  SHF.R.S32.HI R8, RZ, 0x1f, R3 ;  /* 0x0000001fff087819 */ /* 0x000fe20000011403 */
[----:B------:R-:W-:Y:S01]  /*0410*/  NOP ;  /* 0x0000000000007918 */ /* 0x000fe20000000000 */
[----:B------:R-:W-:Y:S01]  /*0420*/  LOP3.LUT R7, R7, 0xffffff80, RZ, 0xc0, !PT ;  /* 0xffffff8007077812 */ /* 0x000fe200078ec0ff */
[----:B------:R-:W2:Y:S01]  /*0430*/  LDC R12, c[0x0][0x140] ;  /* 0x00005000ff0c7b82 */ /* 0x000ea20000000800 */
[----:B------:R-:W-:Y:S01]  /*0440*/  LEA.HI R8, R8, R3, RZ, 0x2 ;  /* 0x0000000308087211 */ /* 0x000fe200078f10ff */
[----:B------:R-:W-:-:S02]  /*0450*/  NOP ;  /* 0x0000000000007918 */ /* 0x000fc40000000000 */
[----:B------:R-:W-:Y:S01]  /*0460*/  IMAD.IADD R6, R18, 0x1, -R7 ;  /* 0x0000000112067824 */ /* 0x000fe200078e0a07 */
[----:B------:R-:W-:-:S03]  /*0470*/  LOP3.LUT R8, R8, 0x3ffffffc, RZ, 0xc0, !PT ;  /* 0x3ffffffc08087812 */ /* 0x000fc600078ec0ff */
[----:B------:R-:W3:Y:S01]  /*0480*/  LDC R10, c[0x0][0x144] ;  /* 0x00005100ff0a7b82 */ /* 0x000ee20000000800 */
[----:B------:R-:W-:Y:S02]  /*0490*/  SHF.R.S32.HI R7, RZ, 0x1f, R6 ;  /* 0x0000001fff077819 */ /* 0x000fe40000011406 */
[----:B------:R-:W-:Y:S02]  /*04a0*/  LOP3.LUT P2, RZ, R6, 0x7, RZ, 0xc0, !PT ;  /* 0x0000000706ff7812 */ /* 0x000fe4000784c0ff */
[----:B------:R-:W-:Y:S01]  /*04b0*/  LEA.HI R7, R7, R6, RZ, 0x3 ;  /* 0x0000000607077211 */ /* 0x000fe200078f18ff */
[----:B------:R-:W-:Y:S01]  /*04c0*/  VIADD R6, R5, 0xffffffff ;  /* 0xffffffff05067836 */ /* 0x000fe20000000000 */
[----:B0-----:R-:W-:Y:S02]  /*04d0*/  ISETP.NE.OR P0, PT, R0, RZ, !P0 ;  /* 0x000000ff0000720c */ /* 0x001fe40004705670 */
[--C-:B------:R-:W-:Y:S02]  /*04e0*/  SHF.R.S32.HI R0, RZ, 0x3, R7.reuse ;  /* 0x00000003ff007819 */ /* 0x100fe40000011407 */
[----:B------:R-:W-:-:S02]  /*04f0*/  SHF.R.S32.HI R7, RZ, 0x1f, R7 ;  /* 0x0000001fff077819 */ /* 0x000fc40000011407 */
[----:B------:R-:W-:Y:S02]  /*0500*/  ISETP.GE.U32.AND P5, PT, R6, 0x2, PT ;  /* 0x000000020600780c */ /* 0x000fe40003fa6070 */
[----:B------:R-:W-:Y:S02]  /*0510*/  LEA.HI R7, R7, R0, RZ, 0x2 ;  /* 0x0000000007077211 */ /* 0x000fe400078f10ff */
[----:B--2---:R-:W-:Y:S02]  /*0520*/  ISETP.EQ.U32.AND P3, PT, R12, 0x1, PT ;  /* 0x000000010c00780c */ /* 0x004fe40003f62070 */
[----:B-1----:R-:W-:Y:S01]  /*0530*/  I2FP.F32.U32 R9, R4 ;  /* 0x0000000400097245 */ /* 0x002fe20000201000 */
[----:B------:R-:W-:Y:S01]  /*0540*/  VOTEU.ALL UP0, P0 ;  /* 0x00000000003f7886 */ /* 0x000fe20000000000 */
[----:B------:R-:W-:Y:S01]  /*0550*/  LOP3.LUT R7, R7, 0xfffffffc, RZ, 0xc0, !PT ;  /* 0xfffffffc07077812 */ /* 0x000fe200078ec0ff */
[----:B------:R-:W-:Y:S02]  /*0560*/  VOTEU.ALL UP1, P0 ;  /* 0x00000000003f7886 */ /* 0x000fe40000020000 */
[----:B------:R-:W-:Y:S01]  /*0570*/  FMUL R11, R9, UR4 ;  /* 0x00000004090b7c20 */ /* 0x000fe20008400000 */
[----:B------:R-:W-:Y:S01]  /*0580*/  IMAD.IADD R9, R3, 0x1, -R8 ;  /* 0x0000000103097824 */ /* 0x000fe200078e0a08 */
[----:B-----5:R-:W-:Y:S01]  /*0590*/  I2FP.F32.U32 R8, UR8 ;  /* 0x0000000800087c45 */ /* 0x020fe20008201000 */
[----:B------:R-:W-:Y:S01]  /*05a0*/  IMAD.IADD R0, R0, 0x1, -R7 ;  /* 0x0000000100007824 */ /* 0x000fe200078e0a07 */
[----:B------:R-:W0:Y:S01]  /*05b0*/  @!UP0 S2UR UR7, SR_CgaCtaId ;  /* 0x00000000000789c3 */ /* 0x000e220000008800 */
[----:B------:R-:W-:Y:S01]  /*05c0*/  ULDC UR4, c[0x0][0x150] ;  /* 0x0000540000047ab9 */ /* 0x000fe20000000800 */
[----:B------:R-:W1:Y:S01]  /*05d0*/  F2I.U32.TRUNC.NTZ R11, R11 ;  /* 0x0000000b000b7305 */ /* 0x000e62000020f000 */
[----:B------:R-:W-:Y:S01]  /*05e0*/  FMUL R8, R8, UR4 ;  /* 0x0000000408087c20 */ /* 0x000fe20008400000 */
[----:B------:R-:W-:Y:S01]  /*05f0*/  SHF.R.S32.HI R3, RZ, 0x1f, R2 ;  /* 0x0000001fff037819 */ /* 0x000fe20000011402 */
[----:B------:R-:W-:Y:S01]  /*0600*/  IMAD R9, R9, 0x4, R0 ;  /* 0x0000000409097824 */ /* 0x000fe200078e0200 */
[----:B------:R-:W-:Y:S01]  /*0610*/  UMOV UR4, 0x20 ;  /* 0x0000002000047882 */ /* 0x000fe20000000000 */
[----:B------:R-:W-:Y:S01]  /*0620*/  @!UP0 UMOV UR6, 0x400 ;  /* 0x0000040000068882 */ /* 0x000fe20000000000 */
[----:B------:R-:W2:Y:S01]  /*0630*/  LDC R7, c[0x0][0x148] ;  /* 0x00005200ff077b82 */ /* 0x000ea20000000800 */
[----:B------:R-:W-:Y:S01]  /*0640*/  LEA.HI R3, R3, R2, RZ, 0x2 ;  /* 0x0000000203037211 */ /* 0x000fe200078f10ff */
[----:B------:R-:W5:Y:S01]  /*0650*/  F2I.U32.TRUNC.NTZ R8, R8 ;  /* 0x0000000800087305 */ /* 0x000f62000020f000 */
[----:B------:R-:W-:Y:S01]  /*0660*/  IMAD.SHL.U32 R22, R9, 0x4, RZ ;  /* 0x0000000409167824 */ /* 0x000fe200078e00ff */
[----:B------:R-:W-:-:S04]  /*0670*/  @!UP0 UIADD3 UR4, -UR4, 0x100000, URZ ;  /* 0x0010000004048890 */ /* 0x000fc8000fffe13f */
[----:B------:R-:W-:Y:S02]  /*0680*/  @!UP0 USHF.L.U32 UR5, UR4, 0xb, URZ ;  /* 0x0000000b04058899 */ /* 0x000fe4000800063f */
[----:B------:R-:W-:Y:S01]  /*0690*/  @!UP0 USHF.L.U32 UR4, UR4, 0x1, URZ ;  /* 0x0000000104048899 */ /* 0x000fe2000800063f */
[----:B------:R-:W-:Y:S02]  /*06a0*/  LOP3.LUT R3, R3, 0xfffffffc, RZ, 0xc0, !PT ;  /* 0xfffffffc03037812 */ /* 0x000fe400078ec0ff */
[----:B------:R-:W-:Y:S01]  /*06b0*/  LOP3.LUT R22, R9, 0xc, R22, 0x78, !PT ;  /* 0x0000000c09167812 */ /* 0x000fe200078e7816 */
[----:B-1----:R-:W-:Y:S02]  /*06c0*/  IMAD.MOV R21, RZ, RZ, -R11 ;  /* 0x000000ffff157224 */ /* 0x002fe400078e0a0b */
[----:B------:R-:W-:Y:S01]  /*06d0*/  IMAD.IADD R0, R2, 0x1, -R3 ;  /* 0x0000000102007824 */ /* 0x000fe200078e0a03 */
[----:B0-----:R-:W-:Y:S01]  /*06e0*/  @!UP0 ULEA UR6, UR7, UR6, 0x18 ;  /* 0x0000000607068291 */ /* 0x001fe2000f8ec03f */
[----:B-----5:R-:W-:-:S03]  /*06f0*/  IMAD.MOV R3, RZ, RZ, -R8 ;  /* 0x000000ffff037224 */ /* 0x020fc600078e0a08 */
[----:B------:R-:W-:Y:S01]  /*0700*/  ISETP.NE.AND P1, PT, R0, 0x3, PT ;  /* 0x000000030000780c */ /* 0x000fe20003f25270 */
[----:B------:R-:W-:Y:S01]  /*0710*/  VOTEU.ALL UP0, P0 ;  /* 0x00000000003f7886 */ /* 0x000fe20000000000 */
[----:B------:R-:W-:Y:S01]  /*0720*/  ISETP.LT.U32.AND P0, PT, R22, 0x2, !P2 ;  /* 0x000000021600780c */ /* 0x000fe20005701070 */
[----:B---3--:R-:W-:Y:S01]  /*0730*/  IMAD R3, R10, R3, UR8 ;  /* 0x000000080a037e24 */ /* 0x008fe2000f8e0203 */
[----:B------:R-:W-:Y:S01]  /*0740*/  ISETP.EQ.OR P1, PT, R0, RZ, !P1 ;  /* 0x000000ff0000720c */ /* 0x000fe20004f22670 */
[----:B--2---:R-:W-:Y:S01]  /*0750*/  IMAD R9, R7, R21, R4 ;  /* 0x0000001507097224 */ /* 0x004fe200078e0204 */
[C---:B------:R-:W-:Y:S02]  /*0760*/  ISETP.NE.AND P2, PT, R5.reuse, RZ, PT ;  /* 0x000000ff0500720c */ /* 0x040fe40003f45270 */
[----:B------:R-:W-:Y:S01]  /*0770*/  ISETP.EQ.AND P1, PT, R5, RZ, P1 ;  /* 0x000000ff0500720c */ /* 0x000fe20000f22270 */
[----:B------:R-:W0:Y:S02]  /*0780*/  FENCE.VIEW.ASYNC.S ;  /* 0x00000000000073c6 */ /* 0x000e240000000000 */
[----:B0-----:R0:W1:Y:S01]  /*0790*/  @!UP0 SYNCS.EXCH.64 URZ, [UR6+0xa0], UR4 ;  /* 0x0000a004063f85b2 */ /* 0x0010620008000100 */
[----:B------:R-:W-:-:S02]  /*07a0*/  ISETP.NE.AND P4, PT, R9, R22, PT ;  /* 0x000000160900720c */ /* 0x000fc40003f85270 */
[----:B------:R-:W-:Y:S02]  /*07b0*/  SEL R19, RZ, 0x1, !P1 ;  /* 0x00000001ff137807 */ /* 0x000fe40004800000 */
[----:B------:R-:W-:Y:S02]  /*07c0*/  ISETP.EQ.OR P4, PT, R3, RZ, !P4 ;  /* 0x000000ff0300720c */ /* 0x000fe40006782670 */
[----:B------:R-:W-:Y:S02]  /*07d0*/  SEL R19, R19, 0x2, P5 ;  /* 0x0000000213137807 */ /* 0x000fe40002800000 */
[----:B------:R-:W-:-:S04]  /*07e0*/  PLOP3.LUT P0, PT, P0, P4, PT, 0x80, 0x0 ;  /* 0x000000000000781c */ /* 0x000fc80000709070 */
[----:B------:R-:W-:Y:S01]  /*07f0*/  P2R R156, PR, RZ, 0x1 ;  /* 0x00000001ff9c7803 */ /* 0x000fe20000000000 */
[----:B------:R0:W2:Y:S01]  /*0800*/  @!UP1 SYNCS.EXCH.64 URZ, [UR6+0xa8], UR4 ;  /* 0x0000a804063f95b2 */ /* 0x0000a20008000100 */
[----:B------:R-:W-:Y:S01]  /*0810*/  NOP ;  /* 0x0000000000007918 */ /* 0x000fe20000000000 */
[----:B------:R-:W-:Y:S06]  /*0820*/  @!P3 BRA `(.L_x_4) ;  /* 0x000000000008b947 */ /* 0x000fec0003800000 */
[----:B-12-4-:R-:W-:Y:S01]  /*0830*/  UCGABAR_ARV ;  /* 0x00000000000079c7 */ /* 0x016fe20008000000 */
[----:B------:R-:W-:Y:S05]  /*0840*/  BRA `(.L_x_5) ;  /* 0x0000000000047947 */ /* 0x000fea0003800000 */
.L_x_4:
[----:B-12-4-:R-:W-:Y:S01]  /*0850*/  NOP ;  /* 0x0000000000007918 */ /* 0x016fe20000000000 */
.L_x_5:
[----:B------:R-:W1:Y:S01]  /*0860*/  LDC R2, c[0x0][0x65c] ;  /* 0x00019700ff027b82 */ /* 0x000e620000000800 */
[----:B------:R-:W-:Y:S02]  /*0870*/  IMAD.U32 R8, RZ, RZ, UR8 ;  /* 0x00000008ff087e24 */ /* 0x000fe4000f8e00ff */
[----:B------:R-:W-:Y:S01]  /*0880*/  IMAD.MOV.U32 R9, RZ, RZ, RZ ;  /* 0x000000ffff097224 */ /* 0x000fe200078e00ff */
[----:B-1----:R-:W-:-:S04]  /*0890*/  ISETP.NE.AND P1, PT, R2, 0x1, PT ;  /* 0x000000010200780c */ /* 0x002fc80003f25270 */
[----:B------:R-:W-:-:S09]  /*08a0*/  P2R R5, PR, RZ, 0x2 ;  /* 0x00000002ff057803 */ /* 0x000fd20000000000 */
[----:B------:R-:W1:Y:S01]  /*08b0*/  @P1 LDC R17, c[0x0][0x10] ;  /* 0x00000400ff111b82 */ /* 0x000e620000000800 */
[----:B------:R-:W-:Y:S02]  /*08c0*/  @P1 IMAD.MOV.U32 R5, RZ, RZ, RZ ;  /* 0x000000ffff051224 */ /* 0x000fe400078e00ff */
[----:B------:R-:W-:-:S05]  /*08d0*/  @P1 IMAD.MOV.U32 R13, RZ, RZ, RZ ;  /* 0x000000ffff0d1224 */ /* 0x000fca00078e00ff */
[----:B------:R-:W2:Y:S01]  /*08e0*/  @!P1 LDC R11, c[0x0][0xc] ;  /* 0x00000300ff0b9b82 */ /* 0x000ea20000000800 */
[----:B-1----:R-:W-:-:S04]  /*08f0*/  @P1 IMAD.WIDE.U32 R16, R17, UR8, R4 ;  /* 0x0000000811101c25 */ /* 0x002fc8000f8e0004 */
[----:B------:R-:W-:Y:S02]  /*0900*/  @P1 IMAD.IADD R17, R17, 0x1, R13 ;  /* 0x0000000111111824 */ /* 0x000fe400078e020d */
[----:B--2---:R-:W-:-:S04]  /*0910*/  @!P1 IMAD.WIDE.U32 R8, R4, R11, R8 ;  /* 0x0000000b04089225 */ /* 0x004fc800078e0008 */
[----:B------:R-:W-:Y:S02]  /*0920*/  @!P1 IMAD.MOV.U32 R16, RZ, RZ, R8 ;  /* 0x000000ffff109224 */ /* 0x000fe400078e0008 */
[----:B------:R-:W-:Y:S01]  /*0930*/  @!P1 IMAD.MOV.U32 R17, RZ, RZ, R9 ;  /* 0x000000ffff119224 */ /* 0x000fe200078e0009 */
[----:B------:R-:W-:Y:S06]  /*0940*/  @!P3 BRA `(.L_x_6) ;  /* 0x00000000000cb947 */ /* 0x000fec0003800000 */
[----:B------:R-:W-:Y:S01]  /*0950*/  UCGABAR_WAIT ;  /* 0x0000000000007dc7 */ /* 0x000fe20008000000 */
[----:B------:R-:W-:Y:S01]  /*0960*/  CCTL.IVALL ;  /* 0x00000000ff00798f */ /* 0x000fe20002000000 */
[----:B------:R-:W-:Y:S05]  /*0970*/  BRA `(.L_x_7) ;  /* 0x0000000000047947 */ /* 0x000fea0003800000 */
.L_x_6:
[----:B------:R-:W-:Y:S06]  /*0980*/  BAR.SYNC.DEFER_BLOCKING 0x0 ;  /* 0x0000000000007b1d */ /* 0x000fec0000010000 */
.L_x_7:
[----:B------:R-:W-:Y:S05]  /*0990*/  @!P2 BRA `(.L_x_8) ;  /* 0x0000009400e0a947 */ /* 0x000fea0003800000 */
[----:B------:R-:W-:-:S13]  /*09a0*/  ISETP.GT.U32.AND P0, PT, R6, 0x1, PT ;  /* 0x000000010600780c */ /* 0x000fda0003f04070 */
[----:B0-----:R-:W-:Y:S05]  /*09b0*/  @P0 EXIT ;  /* 0x000000000000094d */ /* 0x001fea0003800000 */
[----:B------:R-:W-:Y:S01]  /*09c0*/  ULDC.64 UR4, c[0x0][0x650] ;  /* 0x0001940000047ab9 */ /* 0x000fe20000000a00 */
[----:B------:R-:W-:Y:S01]  /*09d0*/  PRMT R0, RZ, 0x7610, R0 ;  /* 0x00007610ff007816 */ /* 0x000fe20000000000 */
[----:B------:R-:W-:Y:S01]  /*09e0*/  IMAD.MOV.U32 R153, RZ, RZ, -0x1 ;  /* 0xffffffffff997424 */ /* 0x000fe200078e00ff */
[----:B------:R-:W-:Y:S01]  /*09f0*/  ISETP.GE.U32.AND P0, PT, R16, UR4, PT ;  /* 0x0000000410007c0c */ /* 0x000fe2000bf06070 */
[----:B------:R-:W-:Y:S02]  /*0a00*/  IMAD.MOV.U32 R152, RZ, RZ, -0x1 ;  /* 0xffffffffff987424 */ /* 0x000fe400078e00ff */
[----:B------:R-:W-:Y:S01]  /*0a10*/  IMAD.MOV.U32 R23, RZ, RZ, -0x1 ;  /* 0xffffffffff177424 */ /* 0x000fe200078e00ff */
[----:B------:R-:W-:-:S13]  /*0a20*/  ISETP.GE.U32.AND.EX P0, PT, R17, UR5, PT, P0 ;  /* 0x0000000511007c0c */ /* 0x000fda000bf06100 */
[----:B------:R-:W-:Y:S05]  /*0a30*/  @P0 BRA `(.L_x_9) ;  /* 0x00000004002c0947 */ /* 0x000fea0003800000 */
[----:B------:R-:W0:Y:S01]  /*0a40*/  LDC.64 R24, c[0x0][0x628] ;  /* 0x00018a00ff187b82 */ /* 0x000e220000000a00 */
[----:B------:R-:W-:Y:S02]  /*0a50*/  IMAD.MOV.U32 R8, RZ, RZ, R16 ;  /* 0x000000ffff087224 */ /* 0x000fe400078e0010 */
[----:B------:R-:W-:-:S05]  /*0a60*/  IMAD.MOV.U32 R9, RZ, RZ, R17 ;  /* 0x000000ffff097224 */ /* 0x000fca00078e0011 */
[----:B------:R-:W1:Y:S08]  /*0a70*/  LDC R0, c[0x0][0x630] ;  /* 0x00018c00ff007b82 */ /* 0x000e700000000800 */
[----:B------:R-:W2:Y:S01]  /*0a80*/  LDC.64 R26, c[0x0][0x620] ;  /* 0x00018800ff1a7b82 */ /* 0x000ea20000000a00 */
[----:B0-----:R-:W-:-:S04]  /*0a90*/  ISETP.NE.U32.AND P0, PT, R24, RZ, PT ;  /* 0x000000ff1800720c */ /* 0x001fc80003f05070 */
[----:B------:R-:W-:-:S13]  /*0aa0*/  ISETP.NE.AND.EX P0, PT, R25, RZ, PT, P0 ;  /* 0x000000ff1900720c */ /* 0x000fda0003f05300 */
[----:B-12---:R-:W-:Y:S05]  /*0ab0*/  @!P0 BRA `(.L_x_10) ;  /* 0x0000000000288947 */ /* 0x006fea0003800000 */
[----:B------:R-:W0:Y:S02]  /*0ac0*/  LDC R13, c[0x0][0x634] ;  /* 0x00018d00ff0d7b82 */ /* 0x000e240000000800 */
[----:B0-----:R-:W-:-:S05]  /*0ad0*/  IADD3 R13, P0, R16, R13, RZ ;  /* 0x0000000d100d7210 */ /* 0x001fca0007f1e0ff */
[----:B------:R-:W-:-:S04]  /*0ae0*/  IMAD.X R15, RZ, RZ, R17, P0 ;  /* 0x000000ffff0f7224 */ /* 0x000fc800000e0611 */
[----:B------:R-:W-:-:S04]  /*0af0*/  IMAD.WIDE.U32 R8, R15, R24, RZ ;  /* 0x000000180f087225 */ /* 0x000fc800078e00ff */
[----:B------:R-:W-:-:S04]  /*0b00*/  IMAD.WIDE.U32 R10, P0, R13, R25, R8 ;  /* 0x000000190d0a7225 */ /* 0x000fc80007800008 */
[----:B------:R-:W-:-:S04]  /*0b10*/  IMAD.WIDE.U32 R8, R13, R24, RZ ;  /* 0x000000180d087225 */ /* 0x000fc800078e00ff */
[----:B------:R-:W-:Y:S01]  /*0b20*/  IMAD.X R13, RZ, RZ, RZ, P0 ;  /* 0x000000ffff0d7224 */ /* 0x000fe200000e06ff */
[----:B------:R-:W-:Y:S01]  /*0b30*/  IADD3 RZ, P0, R9, R10, RZ ;  /* 0x0000000a09ff7210 */ /* 0x000fe20007f1e0ff */
[----:B------:R-:W-:-:S04]  /*0b40*/  IMAD.MOV.U32 R12, RZ, RZ, R11 ;  /* 0x000000ffff0c7224 */ /* 0x000fc800078e000b */
[----:B------:R-:W-:-:S08]  /*0b50*/  IMAD.WIDE.U32.X R8, R15, R25, R12, P0 ;  /* 0x000000190f087225 */ /* 0x000fd000000e040c */
.L_x_10:
[----:B------:R-:W0:Y:S01]  /*0b60*/  LDC.64 R24, c[0x0][0x640] ;  /* 0x00019000ff187b82 */ /* 0x000e220000000a00 */
[-CC-:B------:R-:W-:Y:S01]  /*0b70*/  SHF.R.U64 R28, R8, R0.reuse, R9.reuse ;  /* 0x00000000081c7219 */ /* 0x180fe20000001209 */
[----:B------:R-:W-:Y:S01]  /*0b80*/  IMAD R30, R7, R21, R4 ;  /* 0x00000015071e7224 */ /* 0x000fe200078e0204 */
[----:B------:R-:W-:Y:S01]  /*0b90*/  SHF.R.U32.HI R0, RZ, R0, R9 ;  /* 0x00000000ff007219 */ /* 0x000fe20000011609 */
[----:B------:R-:W-:Y:S01]  /*0ba0*/  IMAD.MOV.U32 R21, RZ, RZ, 0x1 ;  /* 0x00000001ff157424 */ /* 0x000fe200078e00ff */
[----:B------:R-:W-:-:S03]  /*0bb0*/  IADD3 R5, P0, RZ, -R28, RZ ;  /* 0x8000001cff057210 */ /* 0x000fc60007f1e0ff */
[----:B------:R-:W1:Y:S02]  /*0bc0*/  LDC R6, c[0x0][0x618] ;  /* 0x00018600ff067b82 */ /* 0x000e640000000800 */
[----:B------:R-:W-:-:S04]  /*0bd0*/  IMAD.X R9, RZ, RZ, ~R0, P0 ;  /* 0x000000ffff097224 */ /* 0x000fc800000e0e00 */
[-C--:B------:R-:W-:Y:S02]  /*0be0*/  IMAD R0, R9, R26.reuse, RZ ;  /* 0x0000001a09007224 */ /* 0x080fe400078e02ff */
[----:B------:R-:W2:Y:S01]  /*0bf0*/  LDC R11, c[0x0][0x608] ;  /* 0x00018200ff0b7b82 */ /* 0x000ea20000000800 */
[----:B------:R-:W-:-:S04]  /*0c00*/  IMAD.WIDE.U32 R8, R5, R26, R16 ;  /* 0x0000001a05087225 */ /* 0x000fc800078e0010 */
[----:B------:R-:W-:-:S03]  /*0c10*/  IMAD R5, R5, R27, R0 ;  /* 0x0000001b05057224 */ /* 0x000fc600078e0200 */
[----:B------:R-:W3:Y:S01]  /*0c20*/  LDC R12, c[0x0][0x658] ;  /* 0x00019600ff0c7b82 */ /* 0x000ee20000000800 */
[----:B0-----:R-:W-:Y:S01]  /*0c30*/  ISETP.NE.U32.AND P0, PT, R24, RZ, PT ;  /* 0x000000ff1800720c */ /* 0x001fe20003f05070 */
[----:B------:R-:W-:Y:S02]  /*0c40*/  IMAD.IADD R5, R9, 0x1, R5 ;  /* 0x0000000109057824 */ /* 0x000fe400078e0205 */
[----:B------:R-:W-:Y:S01]  /*0c50*/  IMAD.MOV.U32 R9, RZ, RZ, -0x1 ;  /* 0xffffffffff097424 */ /* 0x000fe200078e00ff */
[----:B------:R-:W-:-:S03]  /*0c60*/  ISETP.NE.AND.EX P0, PT, R25, RZ, PT, P0 ;  /* 0x000000ff1900720c */ /* 0x000fc60003f05300 */
[----:B------:R-:W0:Y:S01]  /*0c70*/  LDC R15, c[0x0][0x600] ;  /* 0x00018000ff0f7b82 */ /* 0x000e220000000800 */
[-CC-:B-1----:R-:W-:Y:S02]  /*0c80*/  SHF.R.U64 R13, R8, R6.reuse, R5.reuse ;  /* 0x00000006080d7219 */ /* 0x182fe40000001205 */
[----:B------:R-:W-:-:S05]  /*0c90*/  SHF.R.U32.HI R0, RZ, R6, R5 ;  /* 0x00000006ff007219 */ /* 0x000fca0000011605 */
[----:B------:R-:W1:Y:S01]  /*0ca0*/  LDC R14, c[0x0][0x648] ;  /* 0x00019200ff0e7b82 */ /* 0x000e620000000800 */
[-CC-:B--2---:R-:W-:Y:S02]  /*0cb0*/  SHF.R.U64 R27, R13, R11.reuse, R0.reuse ;  /* 0x0000000b0d1b7219 */ /* 0x184fe40000001200 */
[----:B------:R-:W-:-:S05]  /*0cc0*/  SHF.R.U32.HI R5, RZ, R11, R0 ;  /* 0x0000000bff057219 */ /* 0x000fca0000011600 */
[----:B------:R-:W2:Y:S01]  /*0cd0*/  LDC R20, c[0x0][0x638] ;  /* 0x00018e00ff147b82 */ /* 0x000ea20000000800 */
[-CC-:B---3--:R-:W-:Y:S02]  /*0ce0*/  SHF.R.U64 R26, R27, R12.reuse, R5.reuse ;  /* 0x0000000c1b1a7219 */ /* 0x188fe40000001205 */
[-C--:B------:R-:W-:Y:S02]  /*0cf0*/  SHF.L.U32 R0, R9, R12.reuse, RZ ;  /* 0x0000000c09007219 */ /* 0x080fe400000006ff */
[----:B------:R-:W-:Y:S01]  /*0d00*/  SHF.R.U32.HI R5, RZ, R12, R5 ;  /* 0x0000000cff057219 */ /* 0x000fe20000011605 */
[----:B------:R-:W-:Y:S01]  /*0d10*/  IMAD.MOV.U32 R4, RZ, RZ, R26 ;  /* 0x000000ffff047224 */ /* 0x000fe200078e001a */
[----:B------:R-:W-:Y:S01]  /*0d20*/  LOP3.LUT R10, RZ, R0, RZ, 0x33, !PT ;  /* 0x00000000ff0a7212 */ /* 0x000fe200078e33ff */
[----:B------:R-:W3:Y:S01]  /*0d30*/  LDC R23, c[0x0][0x610] ;  /* 0x00018400ff177b82 */ /* 0x000ee20000000800 */
[----:B------:R-:W-:Y:S05]  /*0d40*/  @!P0 BRA `(.L_x_11) ;  /* 0x0000000000288947 */ /* 0x000fea0003800000 */
[----:B------:R-:W4:Y:S02]  /*0d50*/  LDC R9, c[0x0][0x64c] ;  /* 0x00019300ff097b82 */ /* 0x000f240000000800 */
[----:B----4-:R-:W-:-:S05]  /*0d60*/  IADD3 R9, P0, R26, R9, RZ ;  /* 0x000000091a097210 */ /* 0x010fca0007f1e0ff */
        /* <DEDUP_REMOVED lines=8> */
.L_x_11:
[----:B-1----:R-:W-:Y:S01]  /*0df0*/  SHF.R.U64 R4, R4, R14, R5 ;  /* 0x0000000e04047219 */ /* 0x002fe20000001205 */
[----:B0-----:R-:W-:Y:S01]  /*0e00*/  VIADD R6, R15, 0xffffffff ;  /* 0xffffffff0f067836 */ /* 0x001fe20000000000 */
[----:B------:R-:W-:Y:S02]  /*0e10*/  SHF.L.U32 R0, R21, R12, RZ ;  /* 0x0000000c15007219 */ /* 0x000fe400000006ff */
[----:B------:R-:W-:Y:S01]  /*0e20*/  LOP3.LUT R5, R27, R10, RZ, 0xc0, !PT ;  /* 0x0000000a1b057212 */ /* 0x000fe200078ec0ff */
[----:B------:R-:W-:Y:S01]  /*0e30*/  IMAD.MOV R7, RZ, RZ, -R4 ;  /* 0x000000ffff077224 */ /* 0x000fe200078e0a04 */
[----:B------:R-:W-:Y:S02]  /*0e40*/  SEL R3, R3, R30, !P1 ;  /* 0x0000001e03037207 */ /* 0x000fe40004800000 */
[----:B------:R-:W-:Y:S01]  /*0e50*/  LOP3.LUT R6, R13, R6, RZ, 0xc0, !PT ;  /* 0x000000060d067212 */ /* 0x000fe200078ec0ff */
[----:B------:R-:W-:Y:S02]  /*0e60*/  IMAD R4, R0, R4, R5 ;  /* 0x0000000400047224 */ /* 0x000fe400078e0205 */
[----:B--2---:R-:W-:-:S02]  /*0e70*/  IMAD R0, R7, R20, R26 ;  /* 0x0000001407007224 */ /* 0x004fc400078e021a */
[----:B---3--:R-:W-:Y:S02]  /*0e80*/  IMAD R3, R4, R23, R3 ;  /* 0x0000001704037224 */ /* 0x008fe400078e0203 */
[----:B------:R-:W-:Y:S02]  /*0e90*/  IMAD.MOV.U32 R5, RZ, RZ, 0x1 ;  /* 0x00000001ff057424 */ /* 0x000fe400078e00ff */
[----:B------:R-:W-:Y:S02]  /*0ea0*/  IMAD R4, R0, R15, R6 ;  /* 0x0000000f00047224 */ /* 0x000fe400078e0206 */
[----:B------:R-:W-:Y:S01]  /*0eb0*/  IMAD.MOV.U32 R23, RZ, RZ, R28 ;  /* 0x000000ffff177224 */ /* 0x000fe200078e001c */
[----:B------:R-:W-:Y:S02]  /*0ec0*/  PRMT R0, R5, 0x7610, R0 ;  /* 0x0000761005007816 */ /* 0x000fe40000000000 */
[----:B------:R-:W-:Y:S02]  /*0ed0*/  SEL R152, R4, R3, !P1 ;  /* 0x0000000304987207 */ /* 0x000fe40004800000 */
[----:B------:R-:W-:-:S07]  /*0ee0*/  SEL R153, R3, R4, !P1 ;  /* 0x0000000403997207 */ /* 0x000fce0004800000 */
.L_x_9:
[----:B------:R-:W-:-:S08]  /*0ef0*/  NOP ;  /* 0x0000000000007918 */ /* 0x000fd00000000000 */
[----:B------:R-:W0:Y:S02]  /*0f00*/  USETMAXREG.TRY_ALLOC.CTAPOOL UP0, 0xe8 ;  /* 0x000000e8000079c8 */ /* 0x000e240008000600 */
[----:B0-----:R-:W-:-:S13]  /*0f10*/  PLOP3.LUT P0, PT, PT, PT, UP0, 0x80, 0x0 ;  /* 0x000000000000781c */ /* 0x001fda0003f0f008 */
[----:B------:R-:W-:Y:S05]  /*0f20*/  @!P0 BRA `(.L_x_9) ;  /* 0xfffffffc00f08947 */ /* 0x000fea000383ffff */
[----:B------:R-:W-:Y:S01]  /*0f30*/  ULDC.64 UR4, c[0x0][0x598] ;  /* 0x0001660000047ab9 */ /* 0x000fe20000000a00 */
[----:B------:R-:W-:Y:S01]  /*0f40*/  ULDC.64 UR36, c[0x0][0x208] ;  /* 0x0000820000247ab9 */ /* 0x000fe20000000a00 */
[----:B------:R-:W-:-:S04]  /*0f50*/  ISETP.NE.U32.AND P0, PT, RZ, UR4, PT ;  /* 0x00000004ff007c0c */ /* 0x000fc8000bf05070 */
[----:B------:R-:W-:-:S13]  /*0f60*/  ISETP.NE.AND.EX P0, PT, RZ, UR5, PT, P0 ;  /* 0x00000005ff007c0c */ /* 0x000fda000bf05300 */
[----:B------:R-:W-:Y:S05]  /*0f70*/  @!P0 BRA `(.L_x_12) ;  /* 0x00000000001c8947 */ /* 0x000fea0003800000 */
[----:B------:R-:W0:Y:S02]  /*0f80*/  LDC.64 R4, c[0x0][0x598] ;  /* 0x00016600ff047b82 */ /* 0x000e240000000a00 */
[----:B0-----:R-:W2:Y:S02]  /*0f90*/  LDG.E.64 R4, desc[UR36][R4.64] ;  /* 0x0000002404047981 */ /* 0x001ea4000c1e1b00 */
[----:B--2---:R-:W-:-:S04]  /*0fa0*/  ISETP.NE.U32.AND P0, PT, R4, RZ, PT ;  /* 0x000000ff0400720c */ /* 0x004fc80003f05070 */
[----:B------:R-:W-:-:S13]  /*0fb0*/  ISETP.NE.AND.EX P0, PT, R5, RZ, PT, P0 ;  /* 0x000000ff0500720c */ /* 0x000fda0003f05300 */
[----:B------:R-:W-:Y:S05]  /*0fc0*/  @!P0 BRA `(.L_x_12) ;  /* 0x0000000000088947 */ /* 0x000fea0003800000 */
[----:B------:R0:W5:Y:S01]  /*0fd0*/  LD.E R154, desc[UR36][R4.64] ;  /* 0x00000024049a7980 */ /* 0x000162000c101900 */
[----:B------:R-:W-:Y:S05]  /*0fe0*/  BRA `(.L_x_13) ;  /* 0x0000000000247947 */ /* 0x000fea0003800000 */
.L_x_12:
[----:B------:R-:W-:Y:S02]  /*0ff0*/  ULDC.64 UR4, c[0x0][0x588] ;  /* 0x0001620000047ab9 */ /* 0x000fe40000000a00 */
[----:B------:R-:W-:-:S04]  /*1000*/  ISETP.NE.U32.AND P0, PT, RZ, UR4, PT ;  /* 0x00000004ff007c0c */ /* 0x000fc8000bf05070 */
[----:B------:R-:W-:-:S13]  /*1010*/  ISETP.NE.AND.EX P0, PT, RZ, UR5, PT, P0 ;  /* 0x00000005ff007c0c */ /* 0x000fda000bf05300 */
[----:B------:R-:W-:Y:S05]  /*1020*/  @!P0 BRA `(.L_x_14) ;  /* 0x00000000000c8947 */ /* 0x000fea0003800000 */
[----:B------:R-:W0:Y:S02]  /*1030*/  LDC.64 R154, c[0x0][0x588] ;  /* 0x00016200ff9a7b82 */ /* 0x000e240000000a00 */
[----:B0-----:R1:W5:Y:S01]  /*1040*/  LDG.E R154, desc[UR36][R154.64] ;  /* 0x000000249a9a7981 */ /* 0x001362000c1e1900 */
[----:B------:R-:W-:Y:S05]  /*1050*/  BRA `(.L_x_13) ;  /* 0x0000000000087947 */ /* 0x000fea0003800000 */
.L_x_14:
[----:B------:R-:W-:Y:S02]  /*1060*/  ULDC UR4, c[0x0][0x580] ;  /* 0x0001600000047ab9 */ /* 0x000fe40000000800 */
[----:B------:R-:W-:-:S07]  /*1070*/  IMAD.U32 R154, RZ, RZ, UR4 ;  /* 0x00000004ff9a7e24 */ /* 0x000fce000f8e00ff */
.L_x_13:
[----:B------:R-:W-:Y:S02]  /*1080*/  ULDC.64 UR4, c[0x0][0x5a0] ;  /* 0x0001680000047ab9 */ /* 0x000fe40000000a00 */
[----:B------:R-:W-:-:S04]  /*1090*/  ISETP.NE.U32.AND P0, PT, RZ, UR4, PT ;  /* 0x00000004ff007c0c */ /* 0x000fc8000bf05070 */
[----:B------:R-:W-:-:S13]  /*10a0*/  ISETP.NE.AND.EX P0, PT, RZ, UR5, PT, P0 ;  /* 0x00000005ff007c0c */ /* 0x000fda000bf05300 */
[----:B------:R-:W-:Y:S05]  /*10b0*/  @!P0 BRA `(.L_x_15) ;  /* 0x00000000001c8947 */ /* 0x000fea0003800000 */
[----:B0-----:R-:W0:Y:S02]  /*10c0*/  LDC.64 R4, c[0x0][0x5a0] ;  /* 0x00016800ff047b82 */ /* 0x001e240000000a00 */
[----:B0-----:R-:W2:Y:S02]  /*10d0*/  LDG.E.64 R4, desc[UR36][R4.64] ;  /* 0x0000002404047981 */ /* 0x001ea4000c1e1b00 */
[----:B--2---:R-:W-:-:S04]  /*10e0*/  ISETP.NE.U32.AND P0, PT, R4, RZ, PT ;  /* 0x000000ff0400720c */ /* 0x004fc80003f05070 */
[----:B------:R-:W-:-:S13]  /*10f0*/  ISETP.NE.AND.EX P0, PT, R5, RZ, PT, P0 ;  /* 0x000000ff0500720c */ /* 0x000fda0003f05300 */
[----:B------:R-:W-:Y:S05]  /*1100*/  @!P0 BRA `(.L_x_15) ;  /* 0x0000000000088947 */ /* 0x000fea0003800000 */
[----:B-1----:R0:W5:Y:S01]  /*1110*/  LD.E R155, desc[UR36][R4.64] ;  /* 0x00000024049b7980 */ /* 0x002162000c101900 */
[----:B------:R-:W-:Y:S05]  /*1120*/  BRA `(.L_x_16) ;  /* 0x0000000000247947 */ /* 0x000fea0003800000 */
.L_x_15:
[----:B------:R-:W-:Y:S02]  /*1130*/  ULDC.64 UR4, c[0x0][0x590] ;  /* 0x0001640000047ab9 */ /* 0x000fe40000000a00 */
[----:B------:R-:W-:-:S04]  /*1140*/  ISETP.NE.U32.AND P0, PT, RZ, UR4, PT ;  /* 0x00000004ff007c0c */ /* 0x000fc8000bf05070 */
[----:B------:R-:W-:-:S13]  /*1150*/  ISETP.NE.AND.EX P0, PT, RZ, UR5, PT, P0 ;  /* 0x00000005ff007c0c */ /* 0x000fda000bf05300 */
[----:B------:R-:W-:Y:S05]  /*1160*/  @!P0 BRA `(.L_x_17) ;  /* 0x00000000000c8947 */ /* 0x000fea0003800000 */
[----:B0-----:R-:W1:Y:S02]  /*1170*/  LDC.64 R4, c[0x0][0x590] ;  /* 0x00016400ff047b82 */ /* 0x001e640000000a00 */
[----:B-1----:R1:W5:Y:S01]  /*1180*/  LDG.E R155, desc[UR36][R4.64] ;  /* 0x00000024049b7981 */ /* 0x002362000c1e1900 */
[----:B------:R-:W-:Y:S05]  /*1190*/  BRA `(.L_x_16) ;  /* 0x0000000000087947 */ /* 0x000fea0003800000 */
.L_x_17:
[----:B------:R-:W-:Y:S02]  /*11a0*/  ULDC UR4, c[0x0][0x584] ;  /* 0x0001610000047ab9 */ /* 0x000fe40000000800 */
[----:B-1----:R-:W-:-:S07]  /*11b0*/  IMAD.U32 R155, RZ, RZ, UR4 ;  /* 0x00000004ff9b7e24 */ /* 0x002fce000f8e00ff */
.L_x_16:
[----:B------:R-:W-:-:S13]  /*11c0*/  LOP3.LUT P0, RZ, R0, 0xff, RZ, 0xc0, !PT ;  /* 0x000000ff00ff7812 */ /* 0x000fda000780c0ff */
[----:B------:R-:W-:Y:S05]  /*11d0*/  @!P0 EXIT ;  /* 0x000000000000894d */ /* 0x000fea0003800000 */
[----:B------:R-:W-:Y:S01]  /*11e0*/  ULDC UR4, c[0x0][0x28c] ;  /* 0x0000a30000047ab9 */ /* 0x000fe20000000800 */
[----:B------:R-:W-:Y:S01]  /*11f0*/  LOP3.LUT R157, R19, 0x1, RZ, 0xfc, !PT ;  /* 0x00000001139d7812 */ /* 0x000fe200078efcff */
[----:B------:R-:W-:Y:S01]  /*1200*/  UIADD3 UR4, UR4, 0x1f, URZ ;  /* 0x0000001f04047890 */ /* 0x000fe2000fffe03f */
[----:B------:R-:W-:Y:S01]  /*1210*/  UMOV UR38, URZ ;  /* 0x0000003f00267c82 */ /* 0x000fe20008000000 */
[----:B------:R-:W-:Y:S02]  /*1220*/  UMOV UR39, URZ ;  /* 0x0000003f00277c82 */ /* 0x000fe40008000000 */
[----:B------:R-:W-:-:S04]  /*1230*/  USHF.R.S32.HI UR5, URZ, 0x1f, UR4 ;  /* 0x0000001f3f057899 */ /* 0x000fc80008011404 */
[----:B------:R-:W-:-:S04]  /*1240*/  ULEA.HI UR5, UR5, UR4, URZ, 0x5 ;  /* 0x0000000405057291 */ /* 0x000fc8000f8f283f */
[----:B------:R-:W-:-:S12]  /*1250*/  USHF.R.S32.HI UR40, URZ, 0x5, UR5 ;  /* 0x000000053f287899 */ /* 0x000fd80008011405 */
.L_x_293:
[----:B------:R-:W-:Y:S01]  /*1260*/  LOP3.LUT R0, R18, 0x80, RZ, 0xc0, !PT ;  /* 0x0000008012007812 */ /* 0x000fe200078ec0ff */
[----:B--2---:R-:W2:Y:S01]  /*1270*/  S2UR UR7, SR_CgaCtaId ;  /* 0x00000000000779c3 */ /* 0x004ea20000008800 */
[----:B------:R-:W-:Y:S02]  /*1280*/  UMOV UR6, 0x400 ;  /* 0x0000040000067882 */ /* 0x000fe40000000000 */
[----:B------:R-:W-:-:S06]  /*1290*/  SHF.R.U32.HI R0, RZ, 0x7, R0 ;  /* 0x00000007ff007819 */ /* 0x000fcc0000011600 */
[----:B---3--:R-:W3:Y:S01]  /*12a0*/  SHFL.IDX PT, R0, R0, RZ, 0x1f ;  /* 0x00001fff00007589 */ /* 0x008ee200000e0000 */
[----:B--2---:R-:W-:Y:S01]  /*12b0*/  ULEA UR6, UR7, UR6, 0x18 ;  /* 0x0000000607067291 */ /* 0x004fe2000f8ec03f */
[----:B---3--:R-:W-:-:S13]  /*12c0*/  R2UR UR4, R0 ;  /* 0x00000000000472ca */ /* 0x008fda00000e0000 */
[----:B------:R-:W-:-:S04]  /*12d0*/  ULEA.HI UR5, UR4, UR4, URZ, 0x1 ;  /* 0x0000000404057291 */ /* 0x000fc8000f8f083f */
[----:B------:R-:W-:-:S04]  /*12e0*/  ULOP3.LUT UR5, UR5, 0xffffe, URZ, 0xc0, !UPT ;  /* 0x000ffffe05057892 */ /* 0x000fc8000f8ec03f */
[----:B------:R-:W-:-:S03]  /*12f0*/  UIADD3 UR5, UR4, -UR5, URZ ;  /* 0x8000000504057290 */ /* 0x000fc6000fffe03f */
[----:B------:R-:W-:Y:S01]  /*1300*/  ULDC UR4, c[0x0][0x28c] ;  /* 0x0000a30000047ab9 */ /* 0x000fe20000000800 */
[----:B------:R-:W-:Y:S01]  /*1310*/  ULEA UR5, UR5, UR6, 0xc ;  /* 0x0000000605057291 */ /* 0x000fe2000f8e603f */
[----:B------:R-:W-:-:S03]  /*1320*/  ISETP.LT.AND P0, PT, RZ, UR4, PT ;  /* 0x00000004ff007c0c */ /* 0x000fc6000bf01270 */
[----:B------:R-:W-:-:S04]  /*1330*/  UIADD3 UR5, UR5, 0x180, URZ ;  /* 0x0000018005057890 */ /* 0x000fc8000fffe03f */
[----:B------:R-:W-:-:S04]  /*1340*/  USHF.R.U32.HI UR5, URZ, 0x4, UR5 ;  /* 0x000000043f057899 */ /* 0x000fc80008011605 */
[----:B------:R-:W-:Y:S02]  /*1350*/  ULOP3.LUT UR41, UR5, 0x3fff, URZ, 0xc0, !UPT ;  /* 0x00003fff05297892 */ /* 0x000fe4000f8ec03f */
[----:B-1----:R-:W-:Y:S10]  /*1360*/  @P0 BRA `(.L_x_18) ;  /* 0x0000000000400947 */ /* 0x002ff40003800000 */
[----:B------:R-:W-:Y:S01]  /*1370*/  MOV R0, 0x0 ;  /* 0x0000000000007802 */ /* 0x000fe20000000f00 */
[----:B------:R-:W-:Y:S01]  /*1380*/  ULDC.64 UR4, c[0x4][0x68] ;  /* 0x01001a0000047ab9 */ /* 0x000fe20000000a00 */
[----:B------:R-:W-:Y:S01]  /*1390*/  ULDC.64 UR6, c[0x4][0x8] ;  /* 0x0100020000067ab9 */ /* 0x000fe20000000a00 */
[----:B01----:R-:W-:Y:S01]  /*13a0*/  IMAD.U32 R4, RZ, RZ, UR4 ;  /* 0x00000004ff047e24 */ /* 0x003fe2000f8e00ff */
[----:B------:R0:W1:Y:S01]  /*13b0*/  LDC.64 R14, c[0x4][R0] ;  /* 0x01000000000e7b82 */ /* 0x0000620000000a00 */
[----:B------:R-:W-:Y:S01]  /*13c0*/  IMAD.U32 R5, RZ, RZ, UR5 ;  /* 0x00000005ff057e24 */ /* 0x000fe2000f8e00ff */
[----:B------:R-:W-:Y:S01]  /*13d0*/  ULDC.64 UR4, c[0x4][0x70] ;  /* 0x01001c0000047ab9 */ /* 0x000fe20000000a00 */
[----:B------:R-:W-:Y:S02]  /*13e0*/  IMAD.U32 R10, RZ, RZ, UR6 ;  /* 0x00000006ff0a7e24 */ /* 0x000fe4000f8e00ff */
[----:B------:R-:W-:Y:S02]  /*13f0*/  IMAD.U32 R6, RZ, RZ, UR4 ;  /* 0x00000004ff067e24 */ /* 0x000fe4000f8e00ff */
[----:B------:R-:W-:-:S02]  /*1400*/  IMAD.U32 R7, RZ, RZ, UR5 ;  /* 0x00000005ff077e24 */ /* 0x000fc4000f8e00ff */
[----:B------:R-:W-:Y:S02]  /*1410*/  IMAD.U32 R11, RZ, RZ, UR7 ;  /* 0x00000007ff0b7e24 */ /* 0x000fe4000f8e00ff */
[----:B------:R-:W-:Y:S02]  /*1420*/  IMAD.MOV.U32 R8, RZ, RZ, 0x1e1 ;  /* 0x000001e1ff087424 */ /* 0x000fe400078e00ff */
[----:B------:R-:W-:Y:S02]  /*1430*/  IMAD.MOV.U32 R12, RZ, RZ, 0x1 ;  /* 0x00000001ff0c7424 */ /* 0x000fe400078e00ff */
[----:B0-----:R-:W-:-:S07]  /*1440*/  IMAD.MOV.U32 R13, RZ, RZ, RZ ;  /* 0x000000ffff0d7224 */ /* 0x001fce00078e00ff */
[----:B------:R-:W-:-:S07]  /*1450*/  LEPC R20, `(.L_x_18) ;  /* 0x000000001014794e */ /* 0x000fce0000000000 */
[----:B-1---5:R-:W-:Y:S05]  /*1460*/  CALL.ABS.NOINC R14 ;  /* 0x000000000e007343 */ /* 0x022fea0003c00000 */
.L_x_18:
[----:B------:R-:W-:-:S13]  /*1470*/  ISETP.NE.AND P0, PT, R157, 0x3, PT ;  /* 0x000000039d00780c */ /* 0x000fda0003f05270 */
[----:B------:R-:W-:Y:S05]  /*1480*/  @!P0 BRA `(.L_x_19) ;  /* 0x0000000000048947 */ /* 0x000fea0003800000 */
[----:B------:R-:W-:Y:S01]  /*1490*/  BPT.TRAP 0x1 ;  /* 0x000000040000795c */ /* 0x000fe20000300000 */
.L_x_19:
[----:B------:R-:W2:Y:S01]  /*14a0*/  S2UR UR5, SR_CgaCtaId ;  /* 0x00000000000579c3 */ /* 0x000ea20000008800 */
[----:B------:R-:W-:Y:S01]  /*14b0*/  UMOV UR4, 0x400 ;  /* 0x0000040000047882 */ /* 0x000fe20000000000 */
[----:B------:R-:W-:Y:S02]  /*14c0*/  IMAD.U32 R0, RZ, RZ, UR38 ;  /* 0x00000026ff007e24 */ /* 0x000fe4000f8e00ff */
[----:B------:R-:W-:-:S03]  /*14d0*/  IMAD.U32 R3, RZ, RZ, UR39 ;  /* 0x00000027ff037e24 */ /* 0x000fc6000f8e00ff */
[----:B------:R-:W-:Y:S01]  /*14e0*/  SHF.L.U32 R0, R0, 0x1f, RZ ;  /* 0x0000001f00007819 */ /* 0x000fe200000006ff */
[----:B--2---:R-:W-:-:S06]  /*14f0*/  ULEA UR4, UR5, UR4, 0x18 ;  /* 0x0000000405047291 */ /* 0x004fcc000f8ec03f */
[----:B------:R-:W-:-:S04]  /*1500*/  IMAD.U32 R6, RZ, RZ, UR4 ;  /* 0x00000004ff067e24 */ /* 0x000fc8000f8e00ff */
[----:B------:R-:W-:-:S04]  /*1510*/  IMAD R3, R3, 0x8, R6 ;  /* 0x0000000803037824 */ /* 0x000fc800078e0206 */
[----:B------:R2:W3:Y:S01]  /*1520*/  SYNCS.PHASECHK.TRANS64.TRYWAIT P1, [R3+URZ], R0 ;  /* 0x00000000030075a7 */ /* 0x0004e2000802017f */
[----:B------:R-:W-:Y:S05]  /*1530*/  @!P0 BRA `(.L_x_20) ;  /* 0x0000000000048947 */ /* 0x000fea0003800000 */
[----:B------:R-:W-:Y:S01]  /*1540*/  BPT.TRAP 0x1 ;  /* 0x000000040000795c */ /* 0x000fe20000300000 */
.L_x_20:
[----:B---3--:R-:W-:Y:S05]  /*1550*/  @P1 BRA `(.L_x_21) ;  /* 0x0000000000081947 */ /* 0x008fea0003800000 */
[----:B------:R-:W3:Y:S02]  /*1560*/  SYNCS.PHASECHK.TRANS64.TRYWAIT P1, [R3+URZ], R0 ;  /* 0x00000000030075a7 */ /* 0x000ee4000802017f */
[----:B---3--:R-:W-:Y:S05]  /*1570*/  @!P1 BRA `(.L_x_22) ;  /* 0x000000a400049947 */ /* 0x008fea0003800000 */
.L_x_21:
[----:B------:R-:W-:-:S04]  /*1580*/  UISETP.LT.AND UP0, UPT, UR40, 0x1, UPT ;  /* 0x000000012800788c */ /* 0x000fc8000bf01270 */
[----:B------:R-:W-:-:S06]  /*1590*/  USEL UR4, UR40, 0x1, UP0 ;  /* 0x0000000128047887 */ /* 0x000fcc0008000000 */
[----:B--23--:R-:W-:Y:S01]  /*15a0*/  IMAD.U32 R0, RZ, RZ, UR4 ;  /* 0x00000004ff007e24 */ /* 0x00cfe2000f8e00ff */
[----:B------:R-:W-:Y:S05]  /*15b0*/  WARPSYNC.ALL ;  /* 0x0000000000007948 */ /* 0x000fea0003800000 */
[----:B------:R-:W-:-:S04]  /*15c0*/  IADD3 R0, -R0, UR40, RZ ;  /* 0x0000002800007c10 */ /* 0x000fc8000fffe1ff */
[----:B------:R-:W-:Y:S02]  /*15d0*/  ISETP.GE.AND P1, PT, R0, 0x1, PT ;  /* 0x000000010000780c */ /* 0x000fe40003f26270 */
[----:B------:R-:W-:Y:S01]  /*15e0*/  R2UR UR4, R6 ;  /* 0x00000000060472ca */ /* 0x000fe200000e0000 */
[----:B------:R-:W-:Y:S01]  /*15f0*/  ULOP3.LUT UR41, UR41, 0x10000, URZ, 0xfc, !UPT ;  /* 0x0001000029297892 */ /* 0x000fe2000f8efc3f */
[----:B------:R-:W-:Y:S01]  /*1600*/  WARPGROUP.ARRIVE ;  /* 0x00000000000079c5 */ /* 0x000fe20000000000 */
[----:B------:R-:W-:Y:S01]  /*1610*/  UMOV UR5, 0x80000020 ;  /* 0x8000002000057882 */ /* 0x000fe20000000000 */
[----:B------:R-:W-:-:S09]  /*1620*/  UMOV UR7, 0x80000020 ;  /* 0x8000002000077882 */ /* 0x000fd20000000000 */
[----:B------:R-:W-:-:S04]  /*1630*/  UIADD3 UR4, UR4, 0x12180, URZ ;  /* 0x0001218004047890 */ /* 0x000fc8000fffe03f */
[----:B------:R-:W-:-:S04]  /*1640*/  USHF.R.U32.HI UR4, URZ, 0x4, UR4 ;  /* 0x000000043f047899 */ /* 0x000fc80008011604 */
[----:B------:R-:W-:-:S04]  /*1650*/  ULOP3.LUT UR4, UR4, 0x3fff, URZ, 0xc0, !UPT ;  /* 0x00003fff04047892 */ /* 0x000fc8000f8ec03f */
[----:B------:R-:W-:Y:S02]  /*1660*/  ULOP3.LUT UR9, UR4, 0x10000, URZ, 0xfc, !UPT ;  /* 0x0001000004097892 */ /* 0x000fe4000f8efc3f */
[----:B------:R-:W-:Y:S02]  /*1670*/  ULEA UR4, UR39, UR41, 0x9 ;  /* 0x0000002927047291 */ /* 0x000fe4000f8e483f */
[----:B------:R-:W-:-:S09]  /*1680*/  ULEA UR6, UR39, UR9, 0xa ;  /* 0x0000000927067291 */ /* 0x000fd2000f8e503f */
[----:B------:R-:W-:Y:S01]  /*1690*/  HGMMA.64x256x16.F32 R24, gdesc[UR4], RZ, !UPT, gsb0 ;  /* 0x03e00000041879f0 */ /* 0x000fe2000c0008ff */
[----:B------:R-:W-:Y:S02]  /*16a0*/  UIADD3 UR4, UR4, 0x2, URZ ;  /* 0x0000000204047890 */ /* 0x000fe4000fffe03f */
[----:B------:R-:W-:Y:S01]  /*16b0*/  UIADD3 UR6, UR6, 0x2, URZ ;  /* 0x0000000206067890 */ /* 0x000fe2000fffe03f */
[----:B------:R-:W-:Y:S01]  /*16c0*/  UMOV UR5, 0x80000020 ;  /* 0x8000002000057882 */ /* 0x000fe20000000000 */
[----:B------:R-:W-:Y:S01]  /*16d0*/  UMOV UR7, 0x80000020 ;  /* 0x8000002000077882 */ /* 0x000fe20000000000 */
[----:B------:R-:W-:Y:S02]  /*16e0*/  WARPGROUP.DEPBAR.LE gsb0, 0x0 ;  /* 0x00008000000079c5 */ /* 0x000fe40000010000 */
[----:B------:R-:W-:-:S15]  /*16f0*/  WARPGROUP.ARRIVE ;  /* 0x00000000000079c5 */ /* 0x000fde0000000000 */
[----:B------:R-:W-:-:S05]  /*1700*/  NOP ;  /* 0x0000000000007918 */ /* 0x000fca0000000000 */
[----:B------:R-:W-:Y:S03]  /*1710*/  HGMMA.64x256x16.F32 R24, gdesc[UR4], R24, gsb0 ;  /* 0x03e00000041879f0 */ /* 0x000fe60008000818 */
[----:B------:R-:W-:Y:S02]  /*1720*/  WARPGROUP.DEPBAR.LE gsb0, 0x0 ;  /* 0x00008000000079c5 */ /* 0x000fe40000010000 */
[----:B------:R-:W-:Y:S05]  /*1730*/  @!P1 BRA `(.L_x_23) ;  /* 0x0000000000e89947 */ /* 0x000fea0003800000 */
[----:B------:R-:W-:Y:S02]  /*1740*/  UIADD3 UR4, UR39, 0x1, URZ ;  /* 0x0000000127047890 */ /* 0x000fe4000fffe03f */
[----:B------:R-:W-:Y:S02]  /*1750*/  IMAD.U32 R3, RZ, RZ, UR39 ;  /* 0x00000027ff037e24 */ /* 0x000fe4000f8e00ff */
[----:B------:R-:W-:-:S04]  /*1760*/  UISETP.NE.AND UP0, UPT, UR4, 0x9, UPT ;  /* 0x000000090400788c */ /* 0x000fc8000bf05270 */
[----:B------:R-:W-:Y:S02]  /*1770*/  USEL UR5, URZ, 0x1, UP0 ;  /* 0x000000013f057887 */ /* 0x000fe40008000000 */
[----:B------:R-:W-:Y:S02]  /*1780*/  USEL UR8, UR4, URZ, UP0 ;  /* 0x0000003f04087287 */ /* 0x000fe40008000000 */
[----:B------:R-:W-:-:S06]  /*1790*/  ULOP3.LUT UR5, UR38, UR5, URZ, 0x3c, !UPT ;  /* 0x0000000526057292 */ /* 0x000fcc000f8e3c3f */
[----:B------:R-:W-:-:S07]  /*17a0*/  IMAD.U32 R7, RZ, RZ, UR5 ;  /* 0x00000005ff077e24 */ /* 0x000fce000f8e00ff */
.L_x_30:
[----:B------:R-:W-:Y:S05]  /*17b0*/  @!P0 BRA `(.L_x_24) ;  /* 0x0000000000048947 */ /* 0x000fea0003800000 */
[----:B------:R-:W-:Y:S01]  /*17c0*/  BPT.TRAP 0x1 ;  /* 0x000000040000795c */ /* 0x000fe20000300000 */
.L_x_24:
[----:B------:R-:W2:Y:S01]  /*17d0*/  S2UR UR5, SR_CgaCtaId ;  /* 0x00000000000579c3 */ /* 0x000ea20000008800 */
[----:B------:R-:W-:Y:S01]  /*17e0*/  UMOV UR4, 0x400 ;  /* 0x0000040000047882 */ /* 0x000fe20000000000 */
[----:B01----:R-:W-:Y:S01]  /*17f0*/  IMAD.U32 R5, RZ, RZ, UR8 ;  /* 0x00000008ff057e24 */ /* 0x003fe2000f8e00ff */
[----:B------:R-:W-:Y:S01]  /*1800*/  SHF.L.U32 R4, R7, 0x1f, RZ ;  /* 0x0000001f07047819 */ /* 0x000fe200000006ff */
[----:B--2---:R-:W-:-:S06]  /*1810*/  ULEA UR4, UR5, UR4, 0x18 ;  /* 0x0000000405047291 */ /* 0x004fcc000f8ec03f */
[----:B------:R-:W-:-:S04]  /*1820*/  IMAD.U32 R6, RZ, RZ, UR4 ;  /* 0x00000004ff067e24 */ /* 0x000fc8000f8e00ff */
[----:B------:R-:W-:-:S04]  /*1830*/  IMAD R5, R5, 0x8, R6 ;  /* 0x0000000805057824 */ /* 0x000fc800078e0206 */
[----:B------:R0:W1:Y:S01]  /*1840*/  SYNCS.PHASECHK.TRANS64.TRYWAIT P1, [R5+URZ], R4 ;  /* 0x00000004050075a7 */ /* 0x000062000802017f */
[----:B------:R-:W-:Y:S05]  /*1850*/  @!P0 BRA `(.L_x_25) ;  /* 0x0000000000048947 */ /* 0x000fea0003800000 */
[----:B------:R-:W-:Y:S01]  /*1860*/  BPT.TRAP 0x1 ;  /* 0x000000040000795c */ /* 0x000fe20000300000 */
.L_x_25:
[----:B-1----:R-:W-:Y:S05]  /*1870*/  @P1 BRA `(.L_x_26) ;  /* 0x0000000000081947 */ /* 0x002fea0003800000 */
[----:B------:R-:W1:Y:S02]  /*1880*/  SYNCS.PHASECHK.TRANS64.TRYWAIT P1, [R5+URZ], R4 ;  /* 0x00000004050075a7 */ /* 0x000e64000802017f */
[----:B-1----:R-:W-:Y:S05]  /*1890*/  @!P1 BRA `(.L_x_27) ;  /* 0x000000a000509947 */ /* 0x002fea0003800000 */
.L_x_26:
[----:B------:R-:W-:Y:S01]  /*18a0*/  ULEA UR4, UR8, UR41, 0x9 ;  /* 0x0000002908047291 */ /* 0x000fe2000f8e483f */
[----:B------:R-:W-:Y:S01]  /*18b0*/  WARPGROUP.ARRIVE ;  /* 0x00000000000079c5 */ /* 0x000fe20000000000 */
[----:B------:R-:W-:Y:S01]  /*18c0*/  ULEA UR6, UR8, UR9, 0xa ;  /* 0x0000000908067291 */ /* 0x000fe2000f8e503f */
[----:B------:R-:W-:Y:S01]  /*18d0*/  UMOV UR5, 0x80000020 ;  /* 0x8000002000057882 */ /* 0x000fe20000000000 */
[----:B------:R-:W-:-:S07]  /*18e0*/  UMOV UR7, 0x80000020 ;  /* 0x8000002000077882 */ /* 0x000fce0000000000 */
[----:B------:R-:W-:Y:S01]  /*18f0*/  HGMMA.64x256x16.F32 R24, gdesc[UR4], R24, gsb0 ;  /* 0x03e00000041879f0 */ /* 0x000fe20008000818 */
        /* <DEDUP_REMOVED lines=10> */
[----:B------:R-:W-:Y:S01]  /*19a0*/  BPT.TRAP 0x1 ;  /* 0x000000040000795c */ /* 0x000fe20000300000 */
.L_x_28:
[----:B------:R-:W-:-:S13]  /*19b0*/  ISETP.NE.AND P1, PT, R156, RZ, PT ;  /* 0x000000ff9c00720c */ /* 0x000fda0003f25270 */
[----:B01----:R-:W-:-:S04]  /*19c0*/  @P1 IMAD R4, R3, 0x8, R6 ;  /* 0x0000000803041824 */ /* 0x003fc800078e0206 */
[----:B------:R-:W-:-:S05]  /*19d0*/  @P1 VIADD R5, R4, 0x48 ;  /* 0x0000004804051836 */ /* 0x000fca0000000000 */
[----:B------:R-:W-:-:S04]  /*19e0*/  @P1 PRMT R5, R22, 0x654, R5 ;  /* 0x0000065416051816 */ /* 0x000fc80000000005 */
[----:B------:R0:W-:Y:S01]  /*19f0*/  @P1 SYNCS.ARRIVE.TRANS64.RED.A1T0 RZ, [R5+URZ], RZ ;  /* 0x000000ff05ff19a7 */ /* 0x0001e2000810043f */
[----:B------:R-:W-:-:S13]  /*1a00*/  ISETP.GT.U32.AND P1, PT, R19, 0x1, PT ;  /* 0x000000011300780c */ /* 0x000fda0003f24070 */
[----:B0-----:R-:W-:Y:S05]  /*1a10*/  @P1 BRA `(.L_x_29) ;  /* 0x0000000000041947 */ /* 0x001fea0003800000 */
[----:B------:R-:W-:Y:S01]  /*1a20*/  BPT.TRAP 0x1 ;  /* 0x000000040000795c */ /* 0x000fe20000300000 */
.L_x_29:
[----:B------:R-:W-:Y:S01]  /*1a30*/  UIADD3 UR8, UR8, 0x1, URZ ;  /* 0x0000000108087890 */ /* 0x000fe2000fffe03f */
[C---:B------:R-:W-:Y:S01]  /*1a40*/  ISETP.GT.AND P2, PT, R0.reuse, 0x1, PT ;  /* 0x000000010000780c */ /* 0x040fe20003f44270 */
[----:B------:R-:W-:Y:S02]  /*1a50*/  VIADD R3, R3, 0x1 ;  /* 0x0000000103037836 */ /* 0x000fe40000000000 */
[----:B------:R-:W-:Y:S01]  /*1a60*/  UISETP.NE.AND UP0, UPT, UR8, 0x9, UPT ;  /* 0x000000090800788c */ /* 0x000fe2000bf05270 */
[----:B------:R-:W-:Y:S02]  /*1a70*/  VIADD R0, R0, 0xffffffff ;  /* 0xffffffff00007836 */ /* 0x000fe40000000000 */
[C---:B------:R-:W-:Y:S01]  /*1a80*/  ISETP.NE.AND P1, PT, R3.reuse, 0x9, PT ;  /* 0x000000090300780c */ /* 0x040fe20003f25270 */
[----:B------:R-:W-:Y:S02]  /*1a90*/  USEL UR4, URZ, 0x1, UP0 ;  /* 0x000000013f047887 */ /* 0x000fe40008000000 */
[----:B------:R-:W-:Y:S01]  /*1aa0*/  USEL UR8, UR8, URZ, UP0 ;  /* 0x0000003f08087287 */ /* 0x000fe20008000000 */
[----:B------:R-:W-:-:S03]  /*1ab0*/  SEL R3, R3, RZ, P1 ;  /* 0x000000ff03037207 */ /* 0x000fc60000800000 */
[----:B------:R-:W-:Y:S01]  /*1ac0*/  LOP3.LUT R7, R7, UR4, RZ, 0x3c, !PT ;  /* 0x0000000407077c12 */ /* 0x000fe2000f8e3cff */
[----:B------:R-:W-:Y:S07]  /*1ad0*/  @P2 BRA `(.L_x_30) ;  /* 0xfffffffc00342947 */ /* 0x000fee000383ffff */
.L_x_23:
[----:B------:R-:W2:Y:S02]  /*1ae0*/  LDC R0, c[0x0][0x28c] ;  /* 0x0000a300ff007b82 */ /* 0x000ea40000000800 */
[----:B--2---:R-:W-:-:S13]  /*1af0*/  ISETP.GE.AND P1, PT, R0, 0x1, PT ;  /* 0x000000010000780c */ /* 0x004fda0003f26270 */
[----:B------:R-:W-:Y:S05]  /*1b00*/  @!P1 BRA `(.L_x_31) ;  /* 0x0000000000509947 */ /* 0x000fea0003800000 */
[----:B------:R-:W-:Y:S05]  /*1b10*/  @!P0 BRA `(.L_x_32) ;  /* 0x0000000000048947 */ /* 0x000fea0003800000 */
[----:B------:R-:W-:Y:S01]  /*1b20*/  BPT.TRAP 0x1 ;  /* 0x000000040000795c */ /* 0x000fe20000300000 */
.L_x_32:
[----:B------:R-:W-:Y:S01]  /*1b30*/  ISETP.NE.AND P1, PT, R156, RZ, PT ;  /* 0x000000ff9c00720c */ /* 0x000fe20003f25270 */
[----:B------:R-:W-:Y:S01]  /*1b40*/  BSSY B0, `(.L_x_33) ;  /* 0x000000e000007945 */ /* 0x000fe20003800000 */
[----:B------:R-:W-:-:S11]  /*1b50*/  ISETP.GT.U32.AND P0, PT, R19, 0x1, PT ;  /* 0x000000011300780c */ /* 0x000fd60003f04070 */
[----:B------:R-:W-:Y:S05]  /*1b60*/  @!P1 BRA `(.L_x_34) ;  /* 0x00000000002c9947 */ /* 0x000fea0003800000 */
[----:B------:R-:W-:-:S04]  /*1b70*/  UISETP.LT.AND UP0, UPT, UR40, 0x1, UPT ;  /* 0x000000012800788c */ /* 0x000fc8000bf01270 */
[----:B------:R-:W-:-:S04]  /*1b80*/  USEL UR6, UR40, 0x1, UP0 ;  /* 0x0000000128067887 */ /* 0x000fc80008000000 */
[----:B------:R-:W-:-:S04]  /*1b90*/  UIADD3 UR6, UR39, UR40, -UR6 ;  /* 0x0000002827067290 */ /* 0x000fc8000fffe806 */
[----:B------:R-:W-:-:S04]  /*1ba0*/  UIMAD.WIDE.U32 UR4, UR6, 0x38e38e39, URZ ;  /* 0x38e38e39060478a5 */ /* 0x000fc8000f8e003f */
[----:B------:R-:W-:-:S04]  /*1bb0*/  USHF.R.U32.HI UR4, URZ, 0x1, UR5 ;  /* 0x000000013f047899 */ /* 0x000fc80008011605 */
[----:B------:R-:W-:-:S06]  /*1bc0*/  UIMAD UR6, UR4, -0x9, UR6 ;  /* 0xfffffff7040678a4 */ /* 0x000fcc000f8e0206 */
[----:B------:R-:W-:-:S04]  /*1bd0*/  IMAD.U32 R3, RZ, RZ, UR6 ;  /* 0x00000006ff037e24 */ /* 0x000fc8000f8e00ff */
[----:B------:R-:W-:-:S04]  /*1be0*/  IMAD R0, R3, 0x8, R6 ;  /* 0x0000000803007824 */ /* 0x000fc800078e0206 */
[----:B------:R-:W-:-:S05]  /*1bf0*/  VIADD R3, R0, 0x48 ;  /* 0x0000004800037836 */ /* 0x000fca0000000000 */
[----:B------:R-:W-:-:S04]  /*1c00*/  PRMT R3, R22, 0x654, R3 ;  /* 0x0000065416037816 */ /* 0x000fc80000000003 */
[----:B------:R2:W-:Y:S03]  /*1c10*/  SYNCS.ARRIVE.TRANS64.RED.A1T0 RZ, [R3+URZ], RZ ;  /* 0x000000ff03ff79a7 */ /* 0x0005e6000810043f */
.L_x_34:
[----:B------:R-:W-:Y:S05]  /*1c20*/  BSYNC B0 ;  /* 0x0000000000007941 */ /* 0x000fea0003800000 */
.L_x_33:
[----:B------:R-:W-:Y:S05]  /*1c30*/  @P0 BRA `(.L_x_31) ;  /* 0x0000000000040947 */ /* 0x000fea0003800000 */
[----:B------:R-:W-:Y:S01]  /*1c40*/  BPT.TRAP 0x1 ;  /* 0x000000040000795c */ /* 0x000fe20000300000 */
.L_x_31:
[----:B------:R-:W3:Y:S01]  /*1c50*/  LDC R7, c[0x0][0x288] ;  /* 0x0000a200ff077b82 */ /* 0x000ee20000000800 */
[--C-:B------:R-:W-:Y:S01]  /*1c60*/  SHF.R.U32.HI R0, RZ, 0x2, R18.reuse ;  /* 0x00000002ff007819 */ /* 0x100fe20000011612 */
[----:B------:R-:W-:Y:S01]  /*1c70*/  UIADD3 UR39, UR40, UR39, URZ ;  /* 0x0000002728277290 */ /* 0x000fe2000fffe03f */
[----:B01----:R-:W-:Y:S01]  /*1c80*/  LOP3.LUT R4, R18, 0x60, RZ, 0xc0, !PT ;  /* 0x0000006012047812 */ /* 0x003fe200078ec0ff */
[----:B------:R-:W-:Y:S01]  /*1c90*/  ULDC UR7, c[0x0][0x284] ;  /* 0x0000a10000077ab9 */ /* 0x000fe20000000800 */
[----:B------:R-:W-:Y:S01]  /*1ca0*/  SHF.R.U32.HI R5, RZ, 0x7, R18 ;  /* 0x00000007ff057819 */ /* 0x000fe20000011612 */
[----:B------:R-:W-:Y:S01]  /*1cb0*/  UISETP.GT.U32.AND UP0, UPT, UR39, 0x8, UPT ;  /* 0x000000082700788c */ /* 0x000fe2000bf04070 */
[----:B--2---:R-:W-:Y:S01]  /*1cc0*/  LOP3.LUT R3, R0, 0x7, RZ, 0xc0, !PT ;  /* 0x0000000700037812 */ /* 0x004fe200078ec0ff */
[----:B------:R-:W-:Y:S01]  /*1cd0*/  UISETP.GE.U32.AND UP1, UPT, UR40, 0x9, UPT ;  /* 0x000000092800788c */ /* 0x000fe2000bf26070 */
[----:B------:R-:W-:Y:S01]  /*1ce0*/  SHF.R.U32.HI R10, RZ, 0x1, R4 ;  /* 0x00000001ff0a7819 */ /* 0x000fe20000011604 */
[----:B------:R-:W-:Y:S01]  /*1cf0*/  IMAD.SHL.U32 R4, R18, 0x2, RZ ;  /* 0x0000000212047824 */ /* 0x000fe200078e00ff */
[----:B------:R-:W-:Y:S01]  /*1d00*/  LOP3.LUT R0, R5, 0x1, RZ, 0xc0, !PT ;  /* 0x0000000105007812 */ /* 0x000fe200078ec0ff */
[----:B------:R-:W-:Y:S01]  /*1d10*/  UISETP.LT.U32.AND UP0, UPT, UR40, 0x9, UP0 ;  /* 0x000000092800788c */ /* 0x000fe20008701070 */
[----:B------:R-:W-:Y:S01]  /*1d20*/  IADD3 R5, RZ, -R10, -R3 ;  /* 0x8000000aff057210 */ /* 0x000fe20007ffe803 */
[----:B------:R-:W-:Y:S01]  /*1d30*/  ULDC.64 UR8, c[0x0][0x5d0] ;  /* 0x0001740000087ab9 */ /* 0x000fe20000000a00 */
[----:B------:R-:W-:Y:S01]  /*1d40*/  LOP3.LUT R9, R4, 0x6, RZ, 0xc0, !PT ;  /* 0x0000000604097812 */ /* 0x000fe200078ec0ff */
[C---:B------:R-:W-:Y:S01]  /*1d50*/  IMAD.SHL.U32 R6, R0.reuse, 0x40, RZ ;  /* 0x0000004000067824 */ /* 0x040fe200078e00ff */
[----:B------:R-:W-:Y:S01]  /*1d60*/  SHF.R.S32.HI R21, RZ, 0x1f, R23 ;  /* 0x0000001fff157819 */ /* 0x000fe20000011417 */
[----:B------:R-:W-:Y:S01]  /*1d70*/  IMAD R11, R0, -0x40, R5 ;  /* 0xffffffc0000b7824 */ /* 0x000fe200078e0205 */
[----:B------:R-:W-:Y:S01]  /*1d80*/  LOP3.LUT R0, R18, 0x3, RZ, 0xc0, !PT ;  /* 0x0000000312007812 */ /* 0x000fe200078ec0ff */
[----:B------:R-:W-:Y:S01]  /*1d90*/  UIMAD.WIDE.U32 UR4, UR39, 0x38e38e39, URZ ;  /* 0x38e38e39270478a5 */ /* 0x000fe2000f8e003f */
[----:B------:R-:W-:Y:S01]  /*1da0*/  PRMT R8, R9, 0x6540, R152 ;  /* 0x0000654009087816 */ /* 0x000fe20000000098 */
[----:B------:R-:W-:Y:S01]  /*1db0*/  IMAD.SHL.U32 R152, R152, 0x100, RZ ;  /* 0x0000010098987824 */ /* 0x000fe200078e00ff */
[----:B------:R-:W-:Y:S01]  /*1dc0*/  USEL UR6, URZ, 0x1, !UP0 ;  /* 0x000000013f067887 */ /* 0x000fe2000c000000 */
[----:B---3--:R-:W-:Y:S01]  /*1dd0*/  IMAD R13, R0, -0x2, R7 ;  /* 0xfffffffe000d7824 */ /* 0x008fe200078e0207 */
[----:B------:R-:W-:Y:S01]  /*1de0*/  SHF.R.S32.HI R9, RZ, 0x1f, R8 ;  /* 0x0000001fff097819 */ /* 0x000fe20000011408 */
[----:B------:R-:W-:Y:S01]  /*1df0*/  IMAD.SHL.U32 R0, R153, 0x80, RZ ;  /* 0x0000008099007824 */ /* 0x000fe200078e00ff */
[----:B------:R-:W-:Y:S01]  /*1e00*/  ISETP.GE.AND P0, PT, R152, R7, PT ;  /* 0x000000079800720c */ /* 0x000fe20003f06270 */
[----:B------:R-:W-:Y:S01]  /*1e10*/  IMAD R4, R21, UR8, RZ ;  /* 0x0000000815047c24 */ /* 0x000fe2000f8e02ff */
[----:B------:R-:W-:Y:S01]  /*1e20*/  LOP3.LUT R3, R6, 0x40, R3, 0xe2, !PT ;  /* 0x0000004006037812 */ /* 0x000fe200078ee203 */
[----:B------:R-:W-:Y:S01]  /*1e30*/  USHF.R.U32.HI UR4, URZ, 0x1, UR5 ;  /* 0x000000013f047899 */ /* 0x000fe20008011605 */
[C---:B------:R-:W-:Y:S01]  /*1e40*/  ISETP.GE.OR P0, PT, R0.reuse, UR7, P0 ;  /* 0x0000000700007c0c */ /* 0x040fe20008706670 */
[----:B------:R-:W-:Y:S01]  /*1e50*/  ULOP3.LUT UR38, UR38, UR6, URZ, 0x3c, !UPT ;  /* 0x0000000626267292 */ /* 0x000fe2000f8e3c3f */
[----:B------:R-:W-:Y:S01]  /*1e60*/  IMAD.WIDE R6, R153, 0x80, RZ ;  /* 0x0000008099067825 */ /* 0x000fe200078e02ff */
[----:B------:R-:W-:Y:S01]  /*1e70*/  UIMAD UR39, UR4, -0x9, UR39 ;  /* 0xfffffff7042778a4 */ /* 0x000fe2000f8e0227 */
[----:B------:R-:W-:Y:S01]  /*1e80*/  IADD3 R0, -R0, UR7, R11 ;  /* 0x0000000700007c10 */ /* 0x000fe2000fffe10b */
[----:B------:R-:W-:Y:S01]  /*1e90*/  @UP1 ULOP3.LUT UR38, UR38, 0x1, UR4, 0x78, !UPT ;  /* 0x0000000126261892 */ /* 0x000fe2000f8e7804 */
[C---:B------:R-:W-:Y:S01]  /*1ea0*/  IMAD R15, R23.reuse, UR9, R4 ;  /* 0x00000009170f7c24 */ /* 0x040fe2000f8e0204 */
[----:B------:R-:W-:Y:S01]  /*1eb0*/  LOP3.LUT R169, R6, R3, R10, 0xfe, !PT ;  /* 0x0000000306a97212 */ /* 0x000fe200078efe0a */
[----:B------:R-:W-:-:S04]  /*1ec0*/  IMAD.WIDE.U32 R4, R23, UR8, R8 ;  /* 0x0000000817047c25 */ /* 0x000fc8000f8e0008 */
[----:B------:R-:W-:Y:S02]  /*1ed0*/  IMAD.IADD R5, R5, 0x1, R15 ;  /* 0x0000000105057824 */ /* 0x000fe400078e020f */
[----:B------:R-:W-:Y:S02]  /*1ee0*/  IMAD.IADD R3, R13, 0x1, -R152 ;  /* 0x000000010d037824 */ /* 0x000fe400078e0a98 */
[----:B------:R-:W-:Y:S01]  /*1ef0*/  IMAD.MOV.U32 R153, RZ, RZ, -0x1 ;  /* 0xffffffffff997424 */ /* 0x000fe200078e00ff */
[----:B------:R-:W-:Y:S06]  /*1f00*/  @P0 BRA `(.L_x_35) ;  /* 0x0000007800dc0947 */ /* 0x000fec0003800000 */
[----:B------:R-:W0:Y:S01]  /*1f10*/  LDC.64 R10, c[0x0][0x5c8] ;  /* 0x00017200ff0a7b82 */ /* 0x000e220000000a00 */
[----:B-----5:R-:W-:Y:S01]  /*1f20*/  FSETP.NEU.AND P1, PT, R155, RZ, PT ;  /* 0x000000ff9b00720b */ /* 0x020fe20003f2d000 */
[----:B------:R-:W-:Y:S01]  /*1f30*/  BSSY B0, `(.L_x_35) ;  /* 0x00007b4000007945 */ /* 0x000fe20003800000 */
[----:B------:R-:W-:-:S04]  /*1f40*/  ISETP.GT.AND P0, PT, R3, RZ, PT ;  /* 0x000000ff0300720c */ /* 0x000fc80003f04270 */
[----:B------:R-:W-:Y:S01]  /*1f50*/  ISETP.GT.AND P3, PT, R0, RZ, P0 ;  /* 0x000000ff0000720c */ /* 0x000fe20000764270 */
[-C--:B0-----:R-:W-:Y:S02]  /*1f60*/  IMAD R12, R7, R10.reuse, RZ ;  /* 0x0000000a070c7224 */ /* 0x081fe400078e02ff */
[----:B------:R-:W-:-:S04]  /*1f70*/  IMAD.WIDE.U32 R160, R169, R10, R4 ;  /* 0x0000000aa9a07225 */ /* 0x000fc800078e0004 */
[----:B------:R-:W-:-:S04]  /*1f80*/  IMAD R5, R169, R11, R12 ;  /* 0x0000000ba9057224 */ /* 0x000fc800078e020c */
[----:B------:R-:W-:Y:S01]  /*1f90*/  IMAD.IADD R171, R161, 0x1, R5 ;  /* 0x00000001a1ab7824 */ /* 0x000fe200078e0205 */
[----:B------:R-:W-:Y:S06]  /*1fa0*/  @!P1 BRA `(.L_x_36) ;  /* 0x0000005400989947 */ /* 0x000fec0003800000 */
[----:B------:R-:W0:Y:S01]  /*1fb0*/  LDC.64 R14, c[0x0][0x5b8] ;  /* 0x00016e00ff0e7b82 */ /* 0x000e220000000a00 */
[----:B------:R-:W-:-:S07]  /*1fc0*/  ULDC.64 UR4, c[0x0][0x5c0] ;  /* 0x0001700000047ab9 */ /* 0x000fce0000000a00 */
[----:B------:R-:W1:Y:S08]  /*1fd0*/  LDC.64 R166, c[0x0][0x5b0] ;  /* 0x00016c00ffa67b82 */ /* 0x000e700000000a00 */
[----:B------:R-:W2:Y:S01]  /*1fe0*/  LDC.64 R12, c[0x0][0x5a8] ;  /* 0x00016a00ff0c7b82 */ /* 0x000ea20000000a00 */
[-C--:B0-----:R-:W-:Y:S02]  /*1ff0*/  IMAD R4, R21, R14.reuse, RZ ;  /* 0x0000000e15047224 */ /* 0x081fe400078e02ff */
[----:B------:R-:W-:-:S04]  /*2000*/  IMAD.WIDE.U32 R162, R23, R14, R8 ;  /* 0x0000000e17a27225 */ /* 0x000fc800078e0008 */
[----:B------:R-:W-:Y:S02]  /*2010*/  IMAD R161, R23, R15, R4 ;  /* 0x0000000f17a17224 */ /* 0x000fe400078e0204 */
[-C--:B-1----:R-:W-:Y:S02]  /*2020*/  IMAD R6, R7, R166.reuse, RZ ;  /* 0x000000a607067224 */ /* 0x082fe400078e02ff */
[----:B------:R-:W-:Y:S02]  /*2030*/  IMAD.IADD R21, R163, 0x1, R161 ;  /* 0x00000001a3157824 */ /* 0x000fe400078e02a1 */
[----:B------:R-:W-:Y:S02]  /*2040*/  IMAD.MOV.U32 R20, RZ, RZ, R162 ;  /* 0x000000ffff147224 */ /* 0x000fe400078e00a2 */
[C---:B------:R-:W-:Y:S02]  /*2050*/  IMAD R165, R169.reuse, R167, R6 ;  /* 0x000000a7a9a57224 */ /* 0x040fe400078e0206 */
[----:B------:R-:W-:-:S04]  /*2060*/  IMAD.WIDE.U32 R4, R169, R166, R20 ;  /* 0x000000a6a9047225 */ /* 0x000fc800078e0014 */
[----:B------:R-:W-:Y:S01]  /*2070*/  IMAD.IADD R5, R5, 0x1, R165 ;  /* 0x0000000105057824 */ /* 0x000fe200078e02a5 */
[----:B--2---:R-:W-:-:S04]  /*2080*/  LEA R6, P1, R4, R12, 0x1 ;  /* 0x0000000c04067211 */ /* 0x004fc800078208ff */
[----:B------:R-:W-:-:S05]  /*2090*/  LEA.HI.X R7, R4, R13, R5, 0x1, P1 ;  /* 0x0000000d04077211 */ /* 0x000fca00008f0c05 */
[----:B------:R0:W2:Y:S01]  /*20a0*/  @P3 LDG.E.LTC128B.U16 R15, desc[UR36][R6.64] ;  /* 0x00000024060f3981 */ /* 0x0000a2000c1e1520 */
[----:B------:R-:W-:Y:S01]  /*20b0*/  IMAD.WIDE.U32 R158, R169, R166, R8 ;  /* 0x000000a6a99e7225 */ /* 0x000fe200078e0008 */
[----:B------:R-:W-:Y:S03]  /*20c0*/  BSSY B1, `(.L_x_37) ;  /* 0x0000013000017945 */ /* 0x000fe60003800000 */
[----:B------:R-:W-:Y:S02]  /*20d0*/  IMAD.IADD R159, R165, 0x1, R159 ;  /* 0x00000001a59f7824 */ /* 0x000fe400078e029f */
[----:B------:R-:W-:-:S04]  /*20e0*/  IMAD.WIDE.U32 R158, R23, R14, R158 ;  /* 0x0000000e179e7225 */ /* 0x000fc800078e009e */
[----:B0-----:R-:W-:Y:S01]  /*20f0*/  IMAD.IADD R7, R161, 0x1, R159 ;  /* 0x00000001a1077824 */ /* 0x001fe200078e029f */
[----:B------:R-:W-:Y:S02]  /*2100*/  LEA R6, P4, R158, R12, 0x1 ;  /* 0x0000000c9e067211 */ /* 0x000fe400078808ff */
[----:B------:R-:W-:Y:S02]  /*2110*/  SHF.L.U64.HI R159, R166, 0x3, R167 ;  /* 0x00000003a69f7819 */ /* 0x000fe400000102a7 */
[----:B------:R-:W-:Y:S01]  /*2120*/  LEA.HI.X R7, R158, R13, R7, 0x1, P4 ;  /* 0x0000000d9e077211 */ /* 0x000fe200020f0c07 */
[----:B------:R-:W-:Y:S02]  /*2130*/  IMAD.SHL.U32 R158, R166, 0x8, RZ ;  /* 0x00000008a69e7824 */ /* 0x000fe400078e00ff */
[----:B--2---:R-:W-:-:S05]  /*2140*/  HADD2.F32 R4, -RZ, R15.H0_H0 ;  /* 0x2000000fff047230 */ /* 0x004fca0000004100 */
[----:B------:R-:W-:Y:S01]  /*2150*/  FMUL R5, R4, R155 ;  /* 0x0000009b04057220 */ /* 0x000fe20000400000 */
[----:B------:R-:W-:-:S03]  /*2160*/  LEA R4, P1, R160, UR4, 0x1 ;  /* 0x00000004a0047c11 */ /* 0x000fc6000f8208ff */
[----:B------:R-:W-:Y:S01]  /*2170*/  FFMA R24, R24, R154, R5 ;  /* 0x0000009a18187223 */ /* 0x000fe20000000005 */
[----:B------:R-:W-:Y:S02]  /*2180*/  LEA.HI.X R5, R160, UR5, R171, 0x1, P1 ;  /* 0x00000005a0057c11 */ /* 0x000fe400088f0cab */
[----:B------:R-:W-:Y:S02]  /*2190*/  ISETP.GT.AND P1, PT, R3, 0x1, PT ;  /* 0x000000010300780c */ /* 0x000fe40003f24270 */
[----:B------:R-:W-:Y:S02]  /*21a0*/  F2FP.F16.F32.PACK_AB R24, RZ, R24 ;  /* 0x00000018ff18723e */ /* 0x000fe400000000ff */
[----:B------:R-:W-:-:S03]  /*21b0*/  ISETP.GT.AND P2, PT, R0, RZ, P1 ;  /* 0x000000ff0000720c */ /* 0x000fc60000f44270 */
[----:B------:R0:W-:Y:S10]  /*21c0*/  @P3 STG.E.U16 desc[UR36][R4.64], R24 ;  /* 0x0000001804003986 */ /* 0x0001f4000c101524 */
[----:B------:R-:W-:Y:S05]  /*21d0*/  @!P2 BRA `(.L_x_38) ;  /* 0x000000000004a947 */ /* 0x000fea0003800000 */
[----:B------:R1:W5:Y:S02]  /*21e0*/  LDG.E.LTC128B.U16 R15, desc[UR36][R6.64+0x2] ;  /* 0x00000224060f7981 */ /* 0x000364000c1e1520 */
.L_x_38:
[----:B------:R-:W-:Y:S05]  /*21f0*/  BSYNC B1 ;  /* 0x0000000000017941 */ /* 0x000fea0003800000 */
.L_x_37:
[----:B-----5:R-:W-:Y:S01]  /*2200*/  HADD2.F32 R20, -RZ, R15.H0_H0 ;  /* 0x2000000fff147230 */ /* 0x020fe20000004100 */
[----:B------:R-:W-:Y:S01]  /*2210*/  ISETP.GT.AND P0, PT, R0, 0x8, P0 ;  /* 0x000000080000780c */ /* 0x000fe20000704270 */
[----:B------:R-:W-:Y:S01]  /*2220*/  IMAD.WIDE.U32 R158, R169, R166, R158 ;  /* 0x000000a6a99e7225 */ /* 0x000fe200078e009e */
[----:B------:R-:W-:-:S03]  /*2230*/  PRMT R152, R15, 0x7610, R152 ;  /* 0x000076100f987816 */ /* 0x000fc60000000098 */
[----:B------:R-:W-:Y:S01]  /*2240*/  FMUL R20, R20, R155 ;  /* 0x0000009b14147220 */ /* 0x000fe20000400000 */
[----:B------:R-:W-:Y:S01]  /*2250*/  IMAD.IADD R165, R165, 0x1, R159 ;  /* 0x00000001a5a57824 */ /* 0x000fe200078e029f */
[----:B------:R-:W-:Y:S02]  /*2260*/  IADD3 R162, P3, R162, R158, RZ ;  /* 0x0000009ea2a27210 */ /* 0x000fe40007f7e0ff */
[----:B------:R-:W-:-:S03]  /*2270*/  FFMA R25, R25, R154, R20 ;  /* 0x0000009a19197223 */ /* 0x000fc60000000014 */
[----:B------:R-:W-:Y:S01]  /*2280*/  IMAD.X R21, R165, 0x1, R21, P3 ;  /* 0x00000001a5157824 */ /* 0x000fe200018e0615 */
[C---:B------:R-:W-:Y:S02]  /*2290*/  LEA R20, P3, R162.reuse, R12, 0x1 ;  /* 0x0000000ca2147211 */ /* 0x040fe400078608ff */
[----:B------:R-:W-:Y:S02]  /*22a0*/  F2FP.F16.F32.PACK_AB R25, RZ, R25 ;  /* 0x00000019ff19723e */ /* 0x000fe400000000ff */
[----:B------:R-:W-:Y:S02]  /*22b0*/  LEA.HI.X R21, R162, R13, R21, 0x1, P3 ;  /* 0x0000000da2157211 */ /* 0x000fe400018f0c15 */
[----:B------:R-:W-:-:S05]  /*22c0*/  PRMT R159, R25, 0x7610, R159 ;  /* 0x00007610199f7816 */ /* 0x000fca000000009f */
[----:B------:R2:W-:Y:S04]  /*22d0*/  @P2 STG.E.U16 desc[UR36][R4.64+0x2], R159 ;  /* 0x0000029f04002986 */ /* 0x0005e8000c101524 */
[----:B------:R-:W0:Y:S01]  /*22e0*/  @P0 LDG.E.LTC128B.U16 R152, desc[UR36][R20.64] ;  /* 0x0000002414980981 */ /* 0x000e22000c1e1520 */
[----:B------:R-:W-:Y:S01]  /*22f0*/  IADD3 R8, P2, R8, R158, RZ ;  /* 0x0000009e08087210 */ /* 0x000fe20007f5e0ff */
[----:B------:R-:W-:Y:S01]  /*2300*/  BSSY B1, `(.L_x_39) ;  /* 0x0000011000017945 */ /* 0x000fe20003800000 */
[----:B------:R-:W-:Y:S02]  /*2310*/  SHF.L.U64.HI R11, R10, 0x4, R11 ;  /* 0x000000040a0b7819 */ /* 0x000fe4000001020b */
[----:B------:R-:W-:Y:S01]  /*2320*/  ISETP.GT.AND P1, PT, R0, 0x8, P1 ;  /* 0x000000080000780c */ /* 0x000fe20000f24270 */
[----:B------:R-:W-:Y:S01]  /*2330*/  IMAD.X R9, R9, 0x1, R165, P2 ;  /* 0x0000000109097824 */ /* 0x000fe200010e06a5 */
[----:B------:R-:W-:Y:S01]  /*2340*/  LEA R10, P2, R10, R4, 0x4 ;  /* 0x000000040a0a7211 */ /* 0x000fe200078420ff */
[----:B------:R-:W-:-:S04]  /*2350*/  IMAD.WIDE.U32 R14, R23, R14, R8 ;  /* 0x0000000e170e7225 */ /* 0x000fc800078e0008 */
[----:B------:R-:W-:Y:S01]  /*2360*/  IMAD.X R11, R11, 0x1, R5, P2 ;  /* 0x000000010b0b7824 */ /* 0x000fe200010e0605 */
[----:B------:R-:W-:Y:S01]  /*2370*/  LEA R8, P3, R14, R12, 0x1 ;  /* 0x0000000c0e087211 */ /* 0x000fe200078608ff */
[----:B------:R-:W-:-:S05]  /*2380*/  IMAD.IADD R9, R161, 0x1, R15 ;  /* 0x00000001a1097824 */ /* 0x000fca00078e020f */
[----:B------:R-:W-:Y:S01]  /*2390*/  LEA.HI.X R9, R14, R13, R9, 0x1, P3 ;  /* 0x0000000d0e097211 */ /* 0x000fe200018f0c09 */
[----:B0-----:R-:W-:-:S05]  /*23a0*/  HADD2.F32 R24, -RZ, R152.H0_H0 ;  /* 0x20000098ff187230 */ /* 0x001fca0000004100 */
[----:B------:R-:W-:-:S04]  /*23b0*/  FMUL R25, R24, R155 ;  /* 0x0000009b18197220 */ /* 0x000fc80000400000 */
[----:B------:R-:W-:-:S05]  /*23c0*/  FFMA R25, R26, R154, R25 ;  /* 0x0000009a1a197223 */ /* 0x000fca0000000019 */
[----:B------:R-:W-:-:S05]  /*23d0*/  F2FP.F16.F32.PACK_AB R25, RZ, R25 ;  /* 0x00000019ff19723e */ /* 0x000fca00000000ff */
[----:B------:R2:W-:Y:S01]  /*23e0*/  @P0 STG.E.U16 desc[UR36][R10.64], R25 ;  /* 0x000000190a000986 */ /* 0x0005e2000c101524 */
[----:B------:R-:W-:Y:S05]  /*23f0*/  @!P1 BRA `(.L_x_40) ;  /* 0x0000000000049947 */ /* 0x000fea0003800000 */
[----:B------:R0:W5:Y:S02]  /*2400*/  LDG.E.LTC128B.U16 R152, desc[UR36][R8.64+0x2] ;  /* 0x0000022408987981 */ /* 0x000164000c1e1520 */
.L_x_40:
[----:B------:R-:W-:Y:S05]  /*2410*/  BSYNC B1 ;  /* 0x0000000000017941 */ /* 0x000fea0003800000 */
.L_x_39:
[----:B-----5:R-:W-:Y:S01]  /*2420*/  HADD2.F32 R12, -RZ, R152.H0_H0 ;  /* 0x20000098ff0c7230 */ /* 0x020fe20000004100 */
[----:B------:R-:W-:Y:S01]  /*2430*/  ISETP.GT.AND P0, PT, R3, 0x8, PT ;  /* 0x000000080300780c */ /* 0x000fe20003f04270 */
[----:B------:R-:W-:Y:S03]  /*2440*/  BSSY B1, `(.L_x_41) ;  /* 0x0000008000017945 */ /* 0x000fe60003800000 */
[----:B------:R-:W-:Y:S01]  /*2450*/  FMUL R12, R12, R155 ;  /* 0x0000009b0c0c7220 */ /* 0x000fe20000400000 */
[----:B------:R-:W-:-:S03]  /*2460*/  ISETP.GT.AND P2, PT, R0, RZ, P0 ;  /* 0x000000ff0000720c */ /* 0x000fc60000744270 */
[----:B------:R-:W-:-:S05]  /*2470*/  FFMA R12, R27, R154, R12 ;  /* 0x0000009a1b0c7223 */ /* 0x000fca000000000c */
[----:B------:R-:W-:-:S05]  /*2480*/  F2FP.F16.F32.PACK_AB R12, RZ, R12 ;  /* 0x0000000cff0c723e */ /* 0x000fca00000000ff */
[----:B------:R3:W-:Y:S01]  /*2490*/  @P1 STG.E.U16 desc[UR36][R10.64+0x2], R12 ;  /* 0x0000020c0a001986 */ /* 0x0007e2000c101524 */
[----:B------:R-:W-:Y:S05]  /*24a0*/  @!P2 BRA `(.L_x_42) ;  /* 0x000000000004a947 */ /* 0x000fea0003800000 */
[----:B------:R4:W5:Y:S02]  /*24b0*/  LDG.E.LTC128B.U16 R152, desc[UR36][R6.64+0x10] ;  /* 0x0000102406987981 */ /* 0x000964000c1e1520 */
.L_x_42:
[----:B------:R-:W-:Y:S05]  /*24c0*/  BSYNC B1 ;  /* 0x0000000000017941 */ /* 0x000fea0003800000 */
.L_x_41:
[----:B---3-5:R-:W-:Y:S01]  /*24d0*/  HADD2.F32 R12, -RZ, R152.H0_H0 ;  /* 0x20000098ff0c7230 */ /* 0x028fe20000004100 */
        /* <DEDUP_REMOVED lines=9> */
.L_x_44:
[----:B------:R-:W-:Y:S05]  /*2570*/  BSYNC B1 ;  /* 0x0000000000017941 */ /* 0x000fea0003800000 */
.L_x_43:
[----:B-----5:R-:W-:Y:S01]  /*2580*/  HADD2.F32 R12, -RZ, R152.H0_H0 ;  /* 0x20000098ff0c7230 */ /* 0x020fe20000004100 */
[----:B------:R-:W-:Y:S01]  /*2590*/  ISETP.GT.AND P0, PT, R0, 0x8, P0 ;  /* 0x000000080000780c */ /* 0x000fe20000704270 */
[----:B------:R-:W-:Y:S03]  /*25a0*/  BSSY B1, `(.L_x_45) ;  /* 0x0000007000017945 */ /* 0x000fe60003800000 */
[----:B------:R-:W-:-:S04]  /*25b0*/  FMUL R12, R12, R155 ;  /* 0x0000009b0c0c7220 */ /* 0x000fc80000400000 */
[----:B------:R-:W-:-:S05]  /*25c0*/  FFMA R12, R29, R154, R12 ;  /* 0x0000009a1d0c7223 */ /* 0x000fca000000000c */
[----:B------:R-:W-:-:S05]  /*25d0*/  F2FP.F16.F32.PACK_AB R12, RZ, R12 ;  /* 0x0000000cff0c723e */ /* 0x000fca00000000ff */
[----:B------:R0:W-:Y:S01]  /*25e0*/  @P3 STG.E.U16 desc[UR36][R4.64+0x12], R12 ;  /* 0x0000120c04003986 */ /* 0x0001e2000c101524 */
[----:B------:R-:W-:Y:S05]  /*25f0*/  @!P0 BRA `(.L_x_46) ;  /* 0x0000000000048947 */ /* 0x000fea0003800000 */
[----:B------:R0:W5:Y:S02]  /*2600*/  LDG.E.LTC128B.U16 R152, desc[UR36][R8.64+0x10] ;  /* 0x0000102408987981 */ /* 0x000164000c1e1520 */
.L_x_46:
[----:B------:R-:W-:Y:S05]  /*2610*/  BSYNC B1 ;  /* 0x0000000000017941 */ /* 0x000fea0003800000 */
.L_x_45:
[----:B0----5:R-:W-:Y:S01]  /*2620*/  HADD2.F32 R12, -RZ, R152.H0_H0 ;  /* 0x20000098ff0c7230 */ /* 0x021fe20000004100 */
[----:B------:R-:W-:Y:S01]  /*2630*/  ISETP.GT.AND P1, PT, R0, 0x8, P1 ;  /* 0x000000080000780c */ /* 0x000fe20000f24270 */
[----:B------:R-:W-:Y:S03]  /*2640*/  BSSY B1, `(.L_x_47) ;  /* 0x0000007000017945 */ /* 0x000fe60003800000 */
[----:B---3--:R-:W-:-:S04]  /*2650*/  FMUL R13, R12, R155 ;  /* 0x0000009b0c0d7220 */ /* 0x008fc80000400000 */
[----:B------:R-:W-:-:S05]  /*2660*/  FFMA R13, R30, R154, R13 ;  /* 0x0000009a1e0d7223 */ /* 0x000fca000000000d */
[----:B------:R-:W-:-:S05]  /*2670*/  F2FP.F16.F32.PACK_AB R13, RZ, R13 ;  /* 0x0000000dff0d723e */ /* 0x000fca00000000ff */
[----:B------:R0:W-:Y:S01]  /*2680*/  @P0 STG.E.U16 desc[UR36][R10.64+0x10], R13 ;  /* 0x0000100d0a000986 */ /* 0x0001e2000c101524 */
[----:B------:R-:W-:Y:S05]  /*2690*/  @!P1 BRA `(.L_x_48) ;  /* 0x0000000000049947 */ /* 0x000fea0003800000 */
[----:B------:R3:W5:Y:S02]  /*26a0*/  LDG.E.LTC128B.U16 R152, desc[UR36][R8.64+0x12] ;  /* 0x0000122408987981 */ /* 0x000764000c1e1520 */
.L_x_48:
[----:B------:R-:W-:Y:S05]  /*26b0*/  BSYNC B1 ;  /* 0x0000000000017941 */ /* 0x000fea0003800000 */
.L_x_47:
        /* <DEDUP_REMOVED lines=10> */
.L_x_50:
[----:B------:R-:W-:Y:S05]  /*2760*/  BSYNC B1 ;  /* 0x0000000000017941 */ /* 0x000fea0003800000 */
.L_x_49:
[----:B0----5:R-:W-:Y:S01]  /*2770*/  HADD2.F32 R12, -RZ, R152.H0_H0 ;  /* 0x20000098ff0c7230 */ /* 0x021fe20000004100 */
        /* <DEDUP_REMOVED lines=9> */
.L_x_52:
[----:B------:R-:W-:Y:S05]  /*2810*/  BSYNC B1 ;  /* 0x0000000000017941 */ /* 0x000fea0003800000 */
.L_x_51:
        /* <DEDUP_REMOVED lines=9> */
.L_x_54:
[----:B------:R-:W-:Y:S05]  /*28b0*/  BSYNC B1 ;  /* 0x0000000000017941 */ /* 0x000fea0003800000 */
.L_x_53:
[----:B0----5:R-:W-:Y:S01]  /*28c0*/  HADD2.F32 R12, -RZ, R152.H0_H0 ;  /* 0x20000098ff0c7230 */ /* 0x021fe20000004100 */
        /* <DEDUP_REMOVED lines=8> */
.L_x_56:
[----:B------:R-:W-:Y:S05]  /*2950*/  BSYNC B1 ;  /* 0x0000000000017941 */ /* 0x000fea0003800000 */
.L_x_55:
        /* <DEDUP_REMOVED lines=10> */
.L_x_58:
[----:B------:R-:W-:Y:S05]  /*2a00*/  BSYNC B1 ;  /* 0x0000000000017941 */ /* 0x000fea0003800000 */
.L_x_57:
        /* <DEDUP_REMOVED lines=10> */
.L_x_60:
[----:B------:R-:W-:Y:S05]  /*2ab0*/  BSYNC B1 ;  /* 0x0000000000017941 */ /* 0x000fea0003800000 */
.L_x_59:
        /* <DEDUP_REMOVED lines=9> */
.L_x_62:
[----:B------:R-:W-:Y:S05]  /*2b50*/  BSYNC B1 ;  /* 0x0000000000017941 */ /* 0x000fea0003800000 */
.L_x_61:
        /* <DEDUP_REMOVED lines=9> */
.L_x_64:
[----:B------:R-:W-:Y:S05]  /*2bf0*/  BSYNC B1 ;  /* 0x0000000000017941 */ /* 0x000fea0003800000 */
.L_x_63:
        /* <DEDUP_REMOVED lines=10> */
.L_x_66:
[----:B------:R-:W-:Y:S05]  /*2ca0*/  BSYNC B1 ;  /* 0x0000000000017941 */ /* 0x000fea0003800000 */
.L_x_65:
        /* <DEDUP_REMOVED lines=10> */
.L_x_68:
[----:B------:R-:W-:Y:S05]  /*2d50*/  BSYNC B1 ;  /* 0x0000000000017941 */ /* 0x000fea0003800000 */
.L_x_67:
        /* <DEDUP_REMOVED lines=9> */
.L_x_70:
[----:B------:R-:W-:Y:S05]  /*2df0*/  BSYNC B1 ;  /* 0x0000000000017941 */ /* 0x000fea0003800000 */
.L_x_69:
        /* <DEDUP_REMOVED lines=9> */
.L_x_72:
[----:B------:R-:W-:Y:S05]  /*2e90*/  BSYNC B1 ;  /* 0x0000000000017941 */ /* 0x000fea0003800000 */
.L_x_71:
        /* <DEDUP_REMOVED lines=10> */
.L_x_74:
[----:B------:R-:W-:Y:S05]  /*2f40*/  BSYNC B1 ;  /* 0x0000000000017941 */ /* 0x000fea0003800000 */
.L_x_73:
        /* <DEDUP_REMOVED lines=10> */
.L_x_76:
[----:B------:R-:W-:Y:S05]  /*2ff0*/  BSYNC B1 ;  /* 0x0000000000017941 */ /* 0x000fea0003800000 */
.L_x_75:
        /* <DEDUP_REMOVED lines=9> */
.L_x_78:
[----:B------:R-:W-:Y:S05]  /*3090*/  BSYNC B1 ;  /* 0x0000000000017941 */ /* 0x000fea0003800000 */
.L_x_77:
        /* <DEDUP_REMOVED lines=9> */
.L_x_80:
[----:B------:R-:W-:Y:S05]  /*3130*/  BSYNC B1 ;  /* 0x0000000000017941 */ /* 0x000fea0003800000 */
.L_x_79:
        /* <DEDUP_REMOVED lines=10> */
.L_x_82:
[----:B------:R-:W-:Y:S05]  /*31e0*/  BSYNC B1 ;  /* 0x0000000000017941 */ /* 0x000fea0003800000 */
.L_x_81:
        /* <DEDUP_REMOVED lines=10> */
.L_x_84:
[----:B------:R-:W-:Y:S05]  /*3290*/  BSYNC B1 ;  /* 0x0000000000017941 */ /* 0x000fea0003800000 */
.L_x_83:
        /* <DEDUP_REMOVED lines=9> */
.L_x_86:
[----:B------:R-:W-:Y:S05]  /*3330*/  BSYNC B1 ;  /* 0x0000000000017941 */ /* 0x000fea0003800000 */
.L_x_85:
        /* <DEDUP_REMOVED lines=9> */
.L_x_88:
[----:B------:R-:W-:Y:S05]  /*33d0*/  BSYNC B1 ;  /* 0x0000000000017941 */ /* 0x000fea0003800000 */
.L_x_87:
        /* <DEDUP_REMOVED lines=10> */
.L_x_90:
[----:B------:R-:W-:Y:S05]  /*3480*/  BSYNC B1 ;  /* 0x0000000000017941 */ /* 0x000fea0003800000 */
.L_x_89:
        /* <DEDUP_REMOVED lines=10> */
.L_x_92:
[----:B------:R-:W-:Y:S05]  /*3530*/  BSYNC B1 ;  /* 0x0000000000017941 */ /* 0x000fea0003800000 */
.L_x_91:
        /* <DEDUP_REMOVED lines=9> */
.L_x_94:
[----:B------:R-:W-:Y:S05]  /*35d0*/  BSYNC B1 ;  /* 0x0000000000017941 */ /* 0x000fea0003800000 */
.L_x_93:
        /* <DEDUP_REMOVED lines=9> */
.L_x_96:
[----:B------:R-:W-:Y:S05]  /*3670*/  BSYNC B1 ;  /* 0x0000000000017941 */ /* 0x000fea0003800000 */
.L_x_95:
        /* <DEDUP_REMOVED lines=10> */
.L_x_98:
[----:B------:R-:W-:Y:S05]  /*3720*/  BSYNC B1 ;  /* 0x0000000000017941 */ /* 0x000fea0003800000 */
.L_x_97:
        /* <DEDUP_REMOVED lines=10> */
.L_x_100:
[----:B------:R-:W-:Y:S05]  /*37d0*/  BSYNC B1 ;  /* 0x0000000000017941 */ /* 0x000fea0003800000 */
.L_x_99:
        /* <DEDUP_REMOVED lines=9> */
.L_x_102:
[----:B------:R-:W-:Y:S05]  /*3870*/  BSYNC B1 ;  /* 0x0000000000017941 */ /* 0x000fea0003800000 */
.L_x_101:
        /* <DEDUP_REMOVED lines=9> */
.L_x_104:
[----:B------:R-:W-:Y:S05]  /*3910*/  BSYNC B1 ;  /* 0x0000000000017941 */ /* 0x000fea0003800000 */
.L_x_103:
        /* <DEDUP_REMOVED lines=10> */
.L_x_106:
[----:B------:R-:W-:Y:S05]  /*39c0*/  BSYNC B1 ;  /* 0x0000000000017941 */ /* 0x000fea0003800000 */
.L_x_105:
        /* <DEDUP_REMOVED lines=10> */
.L_x_108:
[----:B------:R-:W-:Y:S05]  /*3a70*/  BSYNC B1 ;  /* 0x0000000000017941 */ /* 0x000fea0003800000 */
.L_x_107:
        /* <DEDUP_REMOVED lines=9> */
.L_x_110:
[----:B------:R-:W-:Y:S05]  /*3b10*/  BSYNC B1 ;  /* 0x0000000000017941 */ /* 0x000fea0003800000 */
.L_x_109:
        /* <DEDUP_REMOVED lines=9> */
.L_x_112:
[----:B------:R-:W-:Y:S05]  /*3bb0*/  BSYNC B1 ;  /* 0x0000000000017941 */ /* 0x000fea0003800000 */
.L_x_111:
        /* <DEDUP_REMOVED lines=10> */
.L_x_114:
[----:B------:R-:W-:Y:S05]  /*3c60*/  BSYNC B1 ;  /* 0x0000000000017941 */ /* 0x000fea0003800000 */
.L_x_113:
        /* <DEDUP_REMOVED lines=10> */
.L_x_116:
[----:B------:R-:W-:Y:S05]  /*3d10*/  BSYNC B1 ;  /* 0x0000000000017941 */ /* 0x000fea0003800000 */
.L_x_115:
        /* <DEDUP_REMOVED lines=9> */
.L_x_118:
[----:B------:R-:W-:Y:S05]  /*3db0*/  BSYNC B1 ;  /* 0x0000000000017941 */ /* 0x000fea0003800000 */
.L_x_117:
        /* <DEDUP_REMOVED lines=9> */
.L_x_120:
[----:B------:R-:W-:Y:S05]  /*3e50*/  BSYNC B1 ;  /* 0x0000000000017941 */ /* 0x000fea0003800000 */
.L_x_119:
        /* <DEDUP_REMOVED lines=10> */
.L_x_122:
[----:B------:R-:W-:Y:S05]  /*3f00*/  BSYNC B1 ;  /* 0x0000000000017941 */ /* 0x000fea0003800000 */
.L_x_121:
        /* <DEDUP_REMOVED lines=10> */
.L_x_124:
[----:B------:R-:W-:Y:S05]  /*3fb0*/  BSYNC B1 ;  /* 0x0000000000017941 */ /* 0x000fea0003800000 */
.L_x_123:
        /* <DEDUP_REMOVED lines=9> */
.L_x_126:
[----:B------:R-:W-:Y:S05]  /*4050*/  BSYNC B1 ;  /* 0x0000000000017941 */ /* 0x000fea0003800000 */
.L_x_125:
        /* <DEDUP_REMOVED lines=9> */
.L_x_128:
[----:B------:R-:W-:Y:S05]  /*40f0*/  BSYNC B1 ;  /* 0x0000000000017941 */ /* 0x000fea0003800000 */
.L_x_127:
        /* <DEDUP_REMOVED lines=10> */
.L_x_130:
[----:B------:R-:W-:Y:S05]  /*41a0*/  BSYNC B1 ;  /* 0x0000000000017941 */ /* 0x000fea0003800000 */
.L_x_129:
        /* <DEDUP_REMOVED lines=10> */
.L_x_132:
[----:B------:R-:W-:Y:S05]  /*4250*/  BSYNC B1 ;  /* 0x0000000000017941 */ /* 0x000fea0003800000 */
.L_x_131:
        /* <DEDUP_REMOVED lines=9> */
.L_x_134:
[----:B------:R-:W-:Y:S05]  /*42f0*/  BSYNC B1 ;  /* 0x0000000000017941 */ /* 0x000fea0003800000 */
.L_x_133:
        /* <DEDUP_REMOVED lines=9> */
.L_x_136:
[----:B------:R-:W-:Y:S05]  /*4390*/  BSYNC B1 ;  /* 0x0000000000017941 */ /* 0x000fea0003800000 */
.L_x_135:
        /* <DEDUP_REMOVED lines=10> */
.L_x_138:
[----:B------:R-:W-:Y:S05]  /*4440*/  BSYNC B1 ;  /* 0x0000000000017941 */ /* 0x000fea0003800000 */
.L_x_137:
        /* <DEDUP_REMOVED lines=10> */
.L_x_140:
[----:B------:R-:W-:Y:S05]  /*44f0*/  BSYNC B1 ;  /* 0x0000000000017941 */ /* 0x000fea0003800000 */
.L_x_139:
        /* <DEDUP_REMOVED lines=9> */
.L_x_142:
[----:B------:R-:W-:Y:S05]  /*4590*/  BSYNC B1 ;  /* 0x0000000000017941 */ /* 0x000fea0003800000 */
.L_x_141:
        /* <DEDUP_REMOVED lines=9> */
.L_x_144:
[----:B------:R-:W-:Y:S05]  /*4630*/  BSYNC B1 ;  /* 0x0000000000017941 */ /* 0x000fea0003800000 */
.L_x_143:
        /* <DEDUP_REMOVED lines=10> */
.L_x_146:
[----:B------:R-:W-:Y:S05]  /*46e0*/  BSYNC B1 ;  /* 0x0000000000017941 */ /* 0x000fea0003800000 */
.L_x_145:
        /* <DEDUP_REMOVED lines=10> */
.L_x_148:
[----:B------:R-:W-:Y:S05]  /*4790*/  BSYNC B1 ;  /* 0x0000000000017941 */ /* 0x000fea0003800000 */
.L_x_147:
        /* <DEDUP_REMOVED lines=9> */
.L_x_150:
[----:B------:R-:W-:Y:S05]  /*4830*/  BSYNC B1 ;  /* 0x0000000000017941 */ /* 0x000fea0003800000 */
.L_x_149:
        /* <DEDUP_REMOVED lines=9> */
.L_x_152:
[----:B------:R-:W-:Y:S05]  /*48d0*/  BSYNC B1 ;  /* 0x0000000000017941 */ /* 0x000fea0003800000 */
.L_x_151:
        /* <DEDUP_REMOVED lines=10> */
.L_x_154:
[----:B------:R-:W-:Y:S05]  /*4980*/  BSYNC B1 ;  /* 0x0000000000017941 */ /* 0x000fea0003800000 */
.L_x_153:
        /* <DEDUP_REMOVED lines=10> */
.L_x_156:
[----:B------:R-:W-:Y:S05]  /*4a30*/  BSYNC B1 ;  /* 0x0000000000017941 */ /* 0x000fea0003800000 */
.L_x_155:
        /* <DEDUP_REMOVED lines=9> */
.L_x_158:
[----:B------:R-:W-:Y:S05]  /*4ad0*/  BSYNC B1 ;  /* 0x0000000000017941 */ /* 0x000fea0003800000 */
.L_x_157:
        /* <DEDUP_REMOVED lines=9> */
.L_x_160:
[----:B------:R-:W-:Y:S05]  /*4b70*/  BSYNC B1 ;  /* 0x0000000000017941 */ /* 0x000fea0003800000 */
.L_x_159:
        /* <DEDUP_REMOVED lines=10> */
.L_x_162:
[----:B------:R-:W-:Y:S05]  /*4c20*/  BSYNC B1 ;  /* 0x0000000000017941 */ /* 0x000fea0003800000 */
.L_x_161:
        /* <DEDUP_REMOVED lines=10> */
.L_x_164:
[----:B------:R-:W-:Y:S05]  /*4cd0*/  BSYNC B1 ;  /* 0x0000000000017941 */ /* 0x000fea0003800000 */
.L_x_163:
        /* <DEDUP_REMOVED lines=9> */
.L_x_166:
[----:B------:R-:W-:Y:S05]  /*4d70*/  BSYNC B1 ;  /* 0x0000000000017941 */ /* 0x000fea0003800000 */
.L_x_165:
        /* <DEDUP_REMOVED lines=9> */
.L_x_168:
[----:B------:R-:W-:Y:S05]  /*4e10*/  BSYNC B1 ;  /* 0x0000000000017941 */ /* 0x000fea0003800000 */
.L_x_167:
        /* <DEDUP_REMOVED lines=10> */
.L_x_170:
[----:B------:R-:W-:Y:S05]  /*4ec0*/  BSYNC B1 ;  /* 0x0000000000017941 */ /* 0x000fea0003800000 */
.L_x_169:
        /* <DEDUP_REMOVED lines=10> */
.L_x_172:
[----:B------:R-:W-:Y:S05]  /*4f70*/  BSYNC B1 ;  /* 0x0000000000017941 */ /* 0x000fea0003800000 */
.L_x_171:
        /* <DEDUP_REMOVED lines=9> */
.L_x_174:
[----:B------:R-:W-:Y:S05]  /*5010*/  BSYNC B1 ;  /* 0x0000000000017941 */ /* 0x000fea0003800000 */
.L_x_173:
        /* <DEDUP_REMOVED lines=9> */
.L_x_176:
[----:B------:R-:W-:Y:S05]  /*50b0*/  BSYNC B1 ;  /* 0x0000000000017941 */ /* 0x000fea0003800000 */
.L_x_175:
        /* <DEDUP_REMOVED lines=10> */
.L_x_178:
[----:B------:R-:W-:Y:S05]  /*5160*/  BSYNC B1 ;  /* 0x0000000000017941 */ /* 0x000fea0003800000 */
.L_x_177:
        /* <DEDUP_REMOVED lines=10> */
.L_x_180:
[----:B------:R-:W-:Y:S05]  /*5210*/  BSYNC B1 ;  /* 0x0000000000017941 */ /* 0x000fea0003800000 */
.L_x_179:
        /* <DEDUP_REMOVED lines=9> */
.L_x_182:
[----:B------:R-:W-:Y:S05]  /*52b0*/  BSYNC B1 ;  /* 0x0000000000017941 */ /* 0x000fea0003800000 */
.L_x_181:
        /* <DEDUP_REMOVED lines=9> */
.L_x_184:
[----:B------:R-:W-:Y:S05]  /*5350*/  BSYNC B1 ;  /* 0x0000000000017941 */ /* 0x000fea0003800000 */
.L_x_183:
        /* <DEDUP_REMOVED lines=10> */
.L_x_186:
[----:B------:R-:W-:Y:S05]  /*5400*/  BSYNC B1 ;  /* 0x0000000000017941 */ /* 0x000fea0003800000 */
.L_x_185:
        /* <DEDUP_REMOVED lines=10> */
.L_x_188:
[----:B------:R-:W-:Y:S05]  /*54b0*/  BSYNC B1 ;  /* 0x0000000000017941 */ /* 0x000fea0003800000 */
.L_x_187:
        /* <DEDUP_REMOVED lines=9> */
.L_x_190:
[----:B------:R-:W-:Y:S05]  /*5550*/  BSYNC B1 ;  /* 0x0000000000017941 */ /* 0x000fea0003800000 */
.L_x_189:
        /* <DEDUP_REMOVED lines=9> */
.L_x_192:
[----:B------:R-:W-:Y:S05]  /*55f0*/  BSYNC B1 ;  /* 0x0000000000017941 */ /* 0x000fea0003800000 */
.L_x_191:
        /* <DEDUP_REMOVED lines=10> */
.L_x_194:
[----:B------:R-:W-:Y:S05]  /*56a0*/  BSYNC B1 ;  /* 0x0000000000017941 */ /* 0x000fea0003800000 */
.L_x_193:
        /* <DEDUP_REMOVED lines=10> */
.L_x_196:
[----:B------:R-:W-:Y:S05]  /*5750*/  BSYNC B1 ;  /* 0x0000000000017941 */ /* 0x000fea0003800000 */
.L_x_195:
        /* <DEDUP_REMOVED lines=9> */
.L_x_198:
[----:B------:R-:W-:Y:S05]  /*57f0*/  BSYNC B1 ;  /* 0x0000000000017941 */ /* 0x000fea0003800000 */
.L_x_197:
        /* <DEDUP_REMOVED lines=9> */
.L_x_200:
[----:B------:R-:W-:Y:S05]  /*5890*/  BSYNC B1 ;  /* 0x0000000000017941 */ /* 0x000fea0003800000 */
.L_x_199:
        /* <DEDUP_REMOVED lines=10> */
.L_x_202:
[----:B------:R-:W-:Y:S05]  /*5940*/  BSYNC B1 ;  /* 0x0000000000017941 */ /* 0x000fea0003800000 */
.L_x_201:
        /* <DEDUP_REMOVED lines=10> */
.L_x_204:
[----:B------:R-:W-:Y:S05]  /*59f0*/  BSYNC B1 ;  /* 0x0000000000017941 */ /* 0x000fea0003800000 */
.L_x_203:
        /* <DEDUP_REMOVED lines=9> */
.L_x_206:
[----:B------:R-:W-:Y:S05]  /*5a90*/  BSYNC B1 ;  /* 0x0000000000017941 */ /* 0x000fea0003800000 */
.L_x_205:
        /* <DEDUP_REMOVED lines=9> */
.L_x_208:
[----:B------:R-:W-:Y:S05]  /*5b30*/  BSYNC B1 ;  /* 0x0000000000017941 */ /* 0x000fea0003800000 */
.L_x_207:
        /* <DEDUP_REMOVED lines=10> */
.L_x_210:
[----:B------:R-:W-:Y:S05]  /*5be0*/  BSYNC B1 ;  /* 0x0000000000017941 */ /* 0x000fea0003800000 */
.L_x_209:
        /* <DEDUP_REMOVED lines=10> */
.L_x_212:
[----:B------:R-:W-:Y:S05]  /*5c90*/  BSYNC B1 ;  /* 0x0000000000017941 */ /* 0x000fea0003800000 */
.L_x_211:
        /* <DEDUP_REMOVED lines=9> */
.L_x_214:
[----:B------:R-:W-:Y:S05]  /*5d30*/  BSYNC B1 ;  /* 0x0000000000017941 */ /* 0x000fea0003800000 */
.L_x_213:
        /* <DEDUP_REMOVED lines=9> */
.L_x_216:
[----:B------:R-:W-:Y:S05]  /*5dd0*/  BSYNC B1 ;  /* 0x0000000000017941 */ /* 0x000fea0003800000 */
.L_x_215:
        /* <DEDUP_REMOVED lines=10> */
.L_x_218:
[----:B------:R-:W-:Y:S05]  /*5e80*/  BSYNC B1 ;  /* 0x0000000000017941 */ /* 0x000fea0003800000 */
.L_x_217:
        /* <DEDUP_REMOVED lines=10> */
.L_x_220:
[----:B------:R-:W-:Y:S05]  /*5f30*/  BSYNC B1 ;  /* 0x0000000000017941 */ /* 0x000fea0003800000 */
.L_x_219:
        /* <DEDUP_REMOVED lines=9> */
.L_x_222:
[----:B------:R-:W-:Y:S05]  /*5fd0*/  BSYNC B1 ;  /* 0x0000000000017941 */ /* 0x000fea0003800000 */
.L_x_221:
        /* <DEDUP_REMOVED lines=9> */
.L_x_224:
[----:B------:R-:W-:Y:S05]  /*6070*/  BSYNC B1 ;  /* 0x0000000000017941 */ /* 0x000fea0003800000 */
.L_x_223:
        /* <DEDUP_REMOVED lines=10> */
.L_x_226:
[----:B------:R-:W-:Y:S05]  /*6120*/  BSYNC B1 ;  /* 0x0000000000017941 */ /* 0x000fea0003800000 */
.L_x_225:
        /* <DEDUP_REMOVED lines=10> */
.L_x_228:
[----:B------:R-:W-:Y:S05]  /*61d0*/  BSYNC B1 ;  /* 0x0000000000017941 */ /* 0x000fea0003800000 */
.L_x_227:
        /* <DEDUP_REMOVED lines=9> */
.L_x_230:
[----:B------:R-:W-:Y:S05]  /*6270*/  BSYNC B1 ;  /* 0x0000000000017941 */ /* 0x000fea0003800000 */
.L_x_229:
        /* <DEDUP_REMOVED lines=9> */
.L_x_232:
[----:B------:R-:W-:Y:S05]  /*6310*/  BSYNC B1 ;  /* 0x0000000000017941 */ /* 0x000fea0003800000 */
.L_x_231:
        /* <DEDUP_REMOVED lines=10> */
.L_x_234:
[----:B------:R-:W-:Y:S05]  /*63c0*/  BSYNC B1 ;  /* 0x0000000000017941 */ /* 0x000fea0003800000 */
.L_x_233:
        /* <DEDUP_REMOVED lines=10> */
.L_x_236:
[----:B------:R-:W-:Y:S05]  /*6470*/  BSYNC B1 ;  /* 0x0000000000017941 */ /* 0x000fea0003800000 */
.L_x_235:
        /* <DEDUP_REMOVED lines=9> */
.L_x_238:
[----:B------:R-:W-:Y:S05]  /*6510*/  BSYNC B1 ;  /* 0x0000000000017941 */ /* 0x000fea0003800000 */
.L_x_237:
        /* <DEDUP_REMOVED lines=9> */
.L_x_240:
[----:B------:R-:W-:Y:S05]  /*65b0*/  BSYNC B1 ;  /* 0x0000000000017941 */ /* 0x000fea0003800000 */
.L_x_239:
        /* <DEDUP_REMOVED lines=10> */
.L_x_242:
[----:B------:R-:W-:Y:S05]  /*6660*/  BSYNC B1 ;  /* 0x0000000000017941 */ /* 0x000fea0003800000 */
.L_x_241:
        /* <DEDUP_REMOVED lines=10> */
.L_x_244:
[----:B------:R-:W-:Y:S05]  /*6710*/  BSYNC B1 ;  /* 0x0000000000017941 */ /* 0x000fea0003800000 */
.L_x_243:
        /* <DEDUP_REMOVED lines=9> */
.L_x_246:
[----:B------:R-:W-:Y:S05]  /*67b0*/  BSYNC B1 ;  /* 0x0000000000017941 */ /* 0x000fea0003800000 */
.L_x_245:
        /* <DEDUP_REMOVED lines=9> */
.L_x_248:
[----:B------:R-:W-:Y:S05]  /*6850*/  BSYNC B1 ;  /* 0x0000000000017941 */ /* 0x000fea0003800000 */
.L_x_247:
        /* <DEDUP_REMOVED lines=10> */
.L_x_250:
[----:B------:R-:W-:Y:S05]  /*6900*/  BSYNC B1 ;  /* 0x0000000000017941 */ /* 0x000fea0003800000 */
.L_x_249:
        /* <DEDUP_REMOVED lines=10> */
.L_x_252:
[----:B------:R-:W-:Y:S05]  /*69b0*/  BSYNC B1 ;  /* 0x0000000000017941 */ /* 0x000fea0003800000 */
.L_x_251:
        /* <DEDUP_REMOVED lines=9> */
.L_x_254:
[----:B------:R-:W-:Y:S05]  /*6a50*/  BSYNC B1 ;  /* 0x0000000000017941 */ /* 0x000fea0003800000 */
.L_x_253:
        /* <DEDUP_REMOVED lines=9> */
.L_x_256:
[----:B------:R-:W-:Y:S05]  /*6af0*/  BSYNC B1 ;  /* 0x0000000000017941 */ /* 0x000fea0003800000 */
.L_x_255:
        /* <DEDUP_REMOVED lines=10> */
.L_x_258:
[----:B------:R-:W-:Y:S05]  /*6ba0*/  BSYNC B1 ;  /* 0x0000000000017941 */ /* 0x000fea0003800000 */
.L_x_257:
        /* <DEDUP_REMOVED lines=10> */
.L_x_260:
[----:B------:R-:W-:Y:S05]  /*6c50*/  BSYNC B1 ;  /* 0x0000000000017941 */ /* 0x000fea0003800000 */
.L_x_259:
        /* <DEDUP_REMOVED lines=9> */
.L_x_262:
[----:B------:R-:W-:Y:S05]  /*6cf0*/  BSYNC B1 ;  /* 0x0000000000017941 */ /* 0x000fea0003800000 */
.L_x_261:
        /* <DEDUP_REMOVED lines=9> */
.L_x_264:
[----:B------:R-:W-:Y:S05]  /*6d90*/  BSYNC B1 ;  /* 0x0000000000017941 */ /* 0x000fea0003800000 */
.L_x_263:
        /* <DEDUP_REMOVED lines=10> */
.L_x_266:
[----:B------:R-:W-:Y:S05]  /*6e40*/  BSYNC B1 ;  /* 0x0000000000017941 */ /* 0x000fea0003800000 */
.L_x_265:
        /* <DEDUP_REMOVED lines=10> */
.L_x_268:
[----:B------:R-:W-:Y:S05]  /*6ef0*/  BSYNC B1 ;  /* 0x0000000000017941 */ /* 0x000fea0003800000 */
.L_x_267:
        /* <DEDUP_REMOVED lines=9> */
.L_x_270:
[----:B------:R-:W-:Y:S05]  /*6f90*/  BSYNC B1 ;  /* 0x0000000000017941 */ /* 0x000fea0003800000 */
.L_x_269:
        /* <DEDUP_REMOVED lines=9> */
.L_x_272:
[----:B------:R-:W-:Y:S05]  /*7030*/  BSYNC B1 ;  /* 0x0000000000017941 */ /* 0x000fea0003800000 */
.L_x_271:
        /* <DEDUP_REMOVED lines=10> */
.L_x_274:
[----:B------:R-:W-:Y:S05]  /*70e0*/  BSYNC B1 ;  /* 0x0000000000017941 */ /* 0x000fea0003800000 */
.L_x_273:
        /* <DEDUP_REMOVED lines=10> */
.L_x_276:
[----:B------:R-:W-:Y:S05]  /*7190*/  BSYNC B1 ;  /* 0x0000000000017941 */ /* 0x000fea0003800000 */
.L_x_275:
        /* <DEDUP_REMOVED lines=9> */
.L_x_278:
[----:B------:R-:W-:Y:S05]  /*7230*/  BSYNC B1 ;  /* 0x0000000000017941 */ /* 0x000fea0003800000 */
.L_x_277:
        /* <DEDUP_REMOVED lines=9> */
.L_x_280:
[----:B------:R-:W-:Y:S05]  /*72d0*/  BSYNC B1 ;  /* 0x0000000000017941 */ /* 0x000fea0003800000 */
.L_x_279:
        /* <DEDUP_REMOVED lines=10> */
.L_x_282:
[----:B------:R-:W-:Y:S05]  /*7380*/  BSYNC B1 ;  /* 0x0000000000017941 */ /* 0x000fea0003800000 */
.L_x_281:
        /* <DEDUP_REMOVED lines=10> */
.L_x_284:
[----:B------:R-:W-:Y:S05]  /*7430*/  BSYNC B1 ;  /* 0x0000000000017941 */ /* 0x000fea0003800000 */
.L_x_283:
[----:B01--45:R-:W-:Y:S01]  /*7440*/  HADD2.F32 R6, -RZ, R152.H0_H0 ;  /* 0x20000098ff067230 */ /* 0x033fe20000004100 */
        /* <DEDUP_REMOVED lines=8> */
.L_x_286:
[----:B------:R-:W-:Y:S05]  /*74d0*/  BSYNC B1 ;  /* 0x0000000000017941 */ /* 0x000fea0003800000 */
.L_x_285:
[----:B0-2--5:R-:W-:Y:S01]  /*74e0*/  HADD2.F32 R4, -RZ, R152.H0_H0 ;  /* 0x20000098ff047230 */ /* 0x025fe20000004100 */
[----:B------:R-:W-:Y:S01]  /*74f0*/  ISETP.GT.AND P1, PT, R0, 0x8, P1 ;  /* 0x000000080000780c */ /* 0x000fe20000f24270 */
[----:B------:R-:W-:Y:S01]  /*7500*/  @P0 IMAD.MOV.U32 R5, RZ, RZ, R11 ;  /* 0x000000ffff050224 */ /* 0x000fe200078e000b */
[----:B------:R-:W-:Y:S02]  /*7510*/  BSSY B1, `(.L_x_287) ;  /* 0x0000008000017945 */ /* 0x000fe40003800000 */
[----:B------:R-:W-:Y:S01]  /*7520*/  FMUL R3, R4, R155 ;  /* 0x0000009b04037220 */ /* 0x000fe20000400000 */
[----:B------:R-:W-:-:S03]  /*7530*/  @P0 IMAD.MOV.U32 R4, RZ, RZ, R10 ;  /* 0x000000ffff040224 */ /* 0x000fc600078e000a */
[----:B------:R-:W-:-:S05]  /*7540*/  FFMA R3, R150, R154, R3 ;  /* 0x0000009a96037223 */ /* 0x000fca0000000003 */
[----:B------:R-:W-:-:S05]  /*7550*/  F2FP.F16.F32.PACK_AB R3, RZ, R3 ;  /* 0x00000003ff03723e */ /* 0x000fca00000000ff */
[----:B------:R0:W-:Y:S01]  /*7560*/  @P0 STG.E.U16 desc[UR36][R4.64+0x1f0], R3 ;  /* 0x0001f00304000986 */ /* 0x0001e2000c101524 */
[----:B------:R-:W-:Y:S05]  /*7570*/  @!P1 BRA `(.L_x_288) ;  /* 0x0000000000049947 */ /* 0x000fea0003800000 */
[----:B------:R2:W5:Y:S02]  /*7580*/  LDG.E.LTC128B.U16 R152, desc[UR36][R8.64+0x1f2] ;  /* 0x0001f22408987981 */ /* 0x000564000c1e1520 */
.L_x_288:
[----:B------:R-:W-:Y:S05]  /*7590*/  BSYNC B1 ;  /* 0x0000000000017941 */ /* 0x000fea0003800000 */
.L_x_287:
[----:B------:R-:W-:Y:S05]  /*75a0*/  @!P1 BRA `(.L_x_289) ;  /* 0x0000002400309947 */ /* 0x000fea0003800000 */
[----:B-----5:R-:W-:-:S05]  /*75b0*/  HADD2.F32 R152, -RZ, R152.H0_H0 ;  /* 0x20000098ff987230 */ /* 0x020fca0000004100 */
[----:B------:R-:W-:-:S04]  /*75c0*/  FMUL R152, R152, R155 ;  /* 0x0000009b98987220 */ /* 0x000fc80000400000 */
[----:B------:R-:W-:-:S05]  /*75d0*/  FFMA R152, R151, R154, R152 ;  /* 0x0000009a97987223 */ /* 0x000fca0000000098 */
[----:B------:R-:W-:-:S05]  /*75e0*/  F2FP.F16.F32.PACK_AB R152, RZ, R152 ;  /* 0x00000098ff98723e */ /* 0x000fca00000000ff */
[----:B------:R4:W-:Y:S01]  /*75f0*/  STG.E.U16 desc[UR36][R10.64+0x1f2], R152 ;  /* 0x0001f2980a007986 */ /* 0x0009e2000c101524 */
[----:B------:R-:W-:Y:S05]  /*7600*/  BRA `(.L_x_289) ;  /* 0x0000002400187947 */ /* 0x000fea0003800000 */
.L_x_36:
[----:B------:R-:W-:Y:S01]  /*7610*/  ISETP.GT.AND P2, PT, R3, 0x1, PT ;  /* 0x000000010300780c */ /* 0x000fe20003f44270 */
[----:B------:R-:W-:Y:S01]  /*7620*/  ULDC.64 UR4, c[0x0][0x5c0] ;  /* 0x0001700000047ab9 */ /* 0x000fe20000000a00 */
[-C--:B------:R-:W-:Y:S01]  /*7630*/  FMUL R24, R24, R154.reuse ;  /* 0x0000009a18187220 */ /* 0x080fe20000400000 */
[-C--:B------:R-:W-:Y:S01]  /*7640*/  FMUL R25, R25, R154.reuse ;  /* 0x0000009a19197220 */ /* 0x080fe20000400000 */
[----:B------:R-:W-:Y:S01]  /*7650*/  ISETP.GT.AND P1, PT, R0, RZ, P2 ;  /* 0x000000ff0000720c */ /* 0x000fe20001724270 */
[-C--:B------:R-:W-:Y:S01]  /*7660*/  FMUL R26, R26, R154.reuse ;  /* 0x0000009a1a1a7220 */ /* 0x080fe20000400000 */
[----:B------:R-:W-:Y:S01]  /*7670*/  LEA R4, P4, R160, UR4, 0x1 ;  /* 0x00000004a0047c11 */ /* 0x000fe2000f8808ff */
[----:B------:R-:W-:Y:S01]  /*7680*/  FMUL R27, R27, R154 ;  /* 0x0000009a1b1b7220 */ /* 0x000fe20000400000 */
[----:B------:R-:W-:Y:S01]  /*7690*/  F2FP.F16.F32.PACK_AB R24, RZ, R24 ;  /* 0x00000018ff18723e */ /* 0x000fe200000000ff */
[-C--:B------:R-:W-:Y:S01]  /*76a0*/  FMUL R28, R28, R154.reuse ;  /* 0x0000009a1c1c7220 */ /* 0x080fe20000400000 */
[----:B------:R-:W-:Y:S01]  /*76b0*/  LEA.HI.X R5, R160, UR5, R171, 0x1, P4 ;  /* 0x00000005a0057c11 */ /* 0x000fe2000a0f0cab */
[-C--:B------:R-:W-:Y:S01]  /*76c0*/  FMUL R29, R29, R154.reuse ;  /* 0x0000009a1d1d7220 */ /* 0x080fe20000400000 */
[----:B------:R-:W-:Y:S01]  /*76d0*/  F2FP.F16.F32.PACK_AB R25, RZ, R25 ;  /* 0x00000019ff19723e */ /* 0x000fe200000000ff */
[-C--:B------:R-:W-:Y:S01]  /*76e0*/  FMUL R30, R30, R154.reuse ;  /* 0x0000009a1e1e7220 */ /* 0x080fe20000400000 */
[----:B------:R-:W-:Y:S01]  /*76f0*/  ISETP.GT.AND P2, PT, R0, 0x8, P2 ;  /* 0x000000080000780c */ /* 0x000fe20001744270 */
[----:B------:R-:W-:Y:S01]  /*7700*/  @P3 STG.E.U16 desc[UR36][R4.64], R24 ;  /* 0x0000001804003986 */ /* 0x000fe2000c101524 */
[C---:B------:R-:W-:Y:S01]  /*7710*/  SHF.L.U64.HI R11, R10.reuse, 0x4, R11 ;  /* 0x000000040a0b7819 */ /* 0x040fe2000001020b */
[----:B------:R-:W-:Y:S01]  /*7720*/  FMUL R31, R31, R154 ;  /* 0x0000009a1f1f7220 */ /* 0x000fe20000400000 */
[----:B------:R-:W-:Y:S01]  /*7730*/  LEA R6, P3, R10, R4, 0x4 ;  /* 0x000000040a067211 */ /* 0x000fe200078620ff */
[----:B------:R-:W-:Y:S01]  /*7740*/  @P1 STG.E.U16 desc[UR36][R4.64+0x2], R25 ;  /* 0x0000021904001986 */ /* 0x000fe2000c101524 */
[----:B------:R-:W-:Y:S01]  /*7750*/  ISETP.GT.AND P1, PT, R0, 0x8, P0 ;  /* 0x000000080000780c */ /* 0x000fe20000724270 */
[----:B------:R-:W-:Y:S01]  /*7760*/  FMUL R32, R32, R154 ;  /* 0x0000009a20207220 */ /* 0x000fe20000400000 */
[----:B------:R-:W-:Y:S01]  /*7770*/  F2FP.F16.F32.PACK_AB R26, RZ, R26 ;  /* 0x0000001aff1a723e */ /* 0x000fe200000000ff */
[----:B------:R-:W-:Y:S01]  /*7780*/  IMAD.X R7, R11, 0x1, R5, P3 ;  /* 0x000000010b077824 */ /* 0x000fe200018e0605 */
[----:B------:R-:W-:Y:S01]  /*7790*/  F2FP.F16.F32.PACK_AB R27, RZ, R27 ;  /* 0x0000001bff1b723e */ /* 0x000fe200000000ff */
[-C--:B------:R-:W-:Y:S01]  /*77a0*/  FMUL R33, R33, R154.reuse ;  /* 0x0000009a21217220 */ /* 0x080fe20000400000 */
[----:B------:R-:W-:Y:S01]  /*77b0*/  ISETP.GT.AND P0, PT, R3, 0x8, PT ;  /* 0x000000080300780c */ /* 0x000fe20003f04270 */
[----:B------:R-:W-:Y:S01]  /*77c0*/  FMUL R34, R34, R154 ;  /* 0x0000009a22227220 */ /* 0x000fe20000400000 */
[----:B------:R-:W-:Y:S01]  /*77d0*/  F2FP.F16.F32.PACK_AB R28, RZ, R28 ;  /* 0x0000001cff1c723e */ /* 0x000fe200000000ff */
[-C--:B------:R-:W-:Y:S01]  /*77e0*/  FMUL R35, R35, R154.reuse ;  /* 0x0000009a23237220 */ /* 0x080fe20000400000 */
[----:B------:R-:W-:Y:S01]  /*77f0*/  ISETP.GT.AND P4, PT, R0, RZ, P0 ;  /* 0x000000ff0000720c */ /* 0x000fe20000784270 */
[-C--:B------:R-:W-:Y:S01]  /*7800*/  FMUL R36, R36, R154.reuse ;  /* 0x0000009a24247220 */ /* 0x080fe20000400000 */
[----:B------:R-:W-:Y:S01]  /*7810*/  F2FP.F16.F32.PACK_AB R29, RZ, R29 ;  /* 0x0000001dff1d723e */ /* 0x000fe200000000ff */
[----:B------:R-:W-:Y:S01]  /*7820*/  @P1 STG.E.U16 desc[UR36][R6.64], R26 ;  /* 0x0000001a06001986 */ /* 0x000fe2000c101524 */
[----:B------:R-:W-:Y:S01]  /*7830*/  ISETP.GT.AND P1, PT, R0, 0x8, P0 ;  /* 0x000000080000780c */ /* 0x000fe20000724270 */
[----:B------:R-:W-:Y:S01]  /*7840*/  FMUL R37, R37, R154 ;  /* 0x0000009a25257220 */ /* 0x000fe20000400000 */
[----:B------:R-:W-:Y:S01]  /*7850*/  F2FP.F16.F32.PACK_AB R30, RZ, R30 ;  /* 0x0000001eff1e723e */ /* 0x000fe200000000ff */
[----:B------:R-:W-:Y:S01]  /*7860*/  @P2 STG.E.U16 desc[UR36][R6.64+0x2], R27 ;  /* 0x0000021b06002986 */ /* 0x000fe2000c101524 */
[----:B------:R-:W-:Y:S01]  /*7870*/  ISETP.GT.AND P2, PT, R3, 0x9, PT ;  /* 0x000000090300780c */ /* 0x000fe20003f44270 */
[-C--:B------:R-:W-:Y:S01]  /*7880*/  FMUL R38, R38, R154.reuse ;  /* 0x0000009a26267220 */ /* 0x080fe20000400000 */
[----:B------:R-:W-:Y:S01]  /*7890*/  F2FP.F16.F32.PACK_AB R31, RZ, R31 ;  /* 0x0000001fff1f723e */ /* 0x000fe200000000ff */
[-C--:B------:R-:W-:Y:S01]  /*78a0*/  FMUL R39, R39, R154.reuse ;  /* 0x0000009a27277220 */ /* 0x080fe20000400000 */
[C---:B------:R-:W-:Y:S01]  /*78b0*/  ISETP.GT.AND P3, PT, R0.reuse, RZ, P2 ;  /* 0x000000ff0000720c */ /* 0x040fe20001764270 */
[----:B------:R-:W-:Y:S01]  /*78c0*/  @P4 STG.E.U16 desc[UR36][R4.64+0x10], R28 ;  /* 0x0000101c04004986 */ /* 0x000fe2000c101524 */
[----:B------:R-:W-:Y:S01]  /*78d0*/  ISETP.GT.AND P2, PT, R0, 0x8, P2 ;  /* 0x000000080000780c */ /* 0x000fe20001744270 */
        /* <DEDUP_REMOVED lines=8> */
[----:B------:R-:W-:Y:S01]  /*7960*/  FMUL R44, R44, R154 ;  /* 0x0000009a2c2c7220 */ /* 0x000fe20000400000 */
[----:B------:R-:W-:Y:S01]  /*7970*/  F2FP.F16.F32.PACK_AB R34, RZ, R34 ;  /* 0x00000022ff22723e */ /* 0x000fe200000000ff */
[----:B------:R-:W-:Y:S01]  /*7980*/  @P3 STG.E.U16 desc[UR36][R4.64+0x12], R29 ;  /* 0x0000121d04003986 */ /* 0x000fe2000c101524 */
[----:B------:R-:W-:Y:S01]  /*7990*/  ISETP.GT.AND P3, PT, R3, 0x11, PT ;  /* 0x000000110300780c */ /* 0x000fe20003f64270 */
[-C--:B------:R-:W-:Y:S01]  /*79a0*/  FMUL R45, R45, R154.reuse ;  /* 0x0000009a2d2d7220 */ /* 0x080fe20000400000 */
[----:B------:R-:W-:Y:S01]  /*79b0*/  F2FP.F16.F32.PACK_AB R35, RZ, R35 ;  /* 0x00000023ff23723e */ /* 0x000fe200000000ff */
[----:B------:R-:W-:Y:S01]  /*79c0*/  @P1 STG.E.U16 desc[UR36][R6.64+0x10], R30 ;  /* 0x0000101e06001986 */ /* 0x000fe2000c101524 */
[----:B------:R-:W-:Y:S01]  /*79d0*/  ISETP.GT.AND P1, PT, R0, 0x8, P0 ;  /* 0x000000080000780c */ /* 0x000fe20000724270 */
[-C--:B------:R-:W-:Y:S01]  /*79e0*/  FMUL R46, R46, R154.reuse ;  /* 0x0000009a2e2e7220 */ /* 0x080fe20000400000 */
[----:B------:R-:W-:Y:S01]  /*79f0*/  ISETP.GT.AND P0, PT, R3, 0x18, PT ;  /* 0x000000180300780c */ /* 0x000fe20003f04270 */
[----:B------:R-:W-:Y:S01]  /*7a00*/  @P2 STG.E.U16 desc[UR36][R6.64+0x12], R31 ;  /* 0x0000121f06002986 */ /* 0x000fe2000c101524 */
[C---:B------:R-:W-:Y:S01]  /*7a10*/  ISETP.GT.AND P2, PT, R0.reuse, RZ, P3 ;  /* 0x000000ff0000720c */ /* 0x040fe20001f44270 */
[-C--:B------:R-:W-:Y:S01]  /*7a20*/  FMUL R47, R47, R154.reuse ;  /* 0x0000009a2f2f7220 */ /* 0x080fe20000400000 */
[C---:B------:R-:W-:Y:S01]  /*7a30*/  ISETP.GT.AND P3, PT, R0.reuse, 0x8, P3 ;  /* 0x000000080000780c */ /* 0x040fe20001f64270 */
[----:B------:R-:W-:Y:S01]  /*7a40*/  @P4 STG.E.U16 desc[UR36][R4.64+0x20], R32 ;  /* 0x0000202004004986 */ /* 0x000fe2000c101524 */
[----:B------:R-:W-:Y:S01]  /*7a50*/  ISETP.GT.AND P4, PT, R0, RZ, P0 ;  /* 0x000000ff0000720c */ /* 0x000fe20000784270 */
[----:B------:R-:W-:Y:S01]  /*7a60*/  FMUL R48, R48, R154 ;  /* 0x0000009a30307220 */ /* 0x000fe20000400000 */
[----:B------:R-:W-:Y:S01]  /*7a70*/  F2FP.F16.F32.PACK_AB R36, RZ, R36 ;  /* 0x00000024ff24723e */ /* 0x000fe200000000ff */
[-C--:B------:R-:W-:Y:S01]  /*7a80*/  FMUL R49, R49, R154.reuse ;  /* 0x0000009a31317220 */ /* 0x080fe20000400000 */
[----:B------:R-:W-:Y:S01]  /*7a90*/  F2FP.F16.F32.PACK_AB R37, RZ, R37 ;  /* 0x00000025ff25723e */ /* 0x000fe200000000ff */
[----:B------:R-:W-:Y:S01]  /*7aa0*/  FMUL R50, R50, R154 ;  /* 0x0000009a32327220 */ /* 0x000fe20000400000 */
[----:B------:R-:W-:Y:S01]  /*7ab0*/  F2FP.F16.F32.PACK_AB R38, RZ, R38 ;  /* 0x00000026ff26723e */ /* 0x000fe200000000ff */
[----:B------:R-:W-:Y:S01]  /*7ac0*/  FMUL R51, R51, R154 ;  /* 0x0000009a33337220 */ /* 0x000fe20000400000 */
[----:B------:R-:W-:Y:S01]  /*7ad0*/  F2FP.F16.F32.PACK_AB R39, RZ, R39 ;  /* 0x00000027ff27723e */ /* 0x000fe200000000ff */
[----:B------:R-:W-:Y:S01]  /*7ae0*/  @P2 STG.E.U16 desc[UR36][R4.64+0x22], R33 ;  /* 0x0000222104002986 */ /* 0x000fe2000c101524 */
[----:B------:R-:W-:Y:S01]  /*7af0*/  F2FP.F16.F32.PACK_AB R40, RZ, R40 ;  /* 0x00000028ff28723e */ /* 0x000fe200000000ff */
[-C--:B------:R-:W-:Y:S01]  /*7b00*/  FMUL R52, R52, R154.reuse ;  /* 0x0000009a34347220 */ /* 0x080fe20000400000 */
[----:B------:R-:W-:Y:S01]  /*7b10*/  F2FP.F16.F32.PACK_AB R41, RZ, R41 ;  /* 0x00000029ff29723e */ /* 0x000fe200000000ff */
[----:B------:R-:W-:Y:S01]  /*7b20*/  @P1 STG.E.U16 desc[UR36][R6.64+0x20], R34 ;  /* 0x0000202206001986 */ /* 0x000fe2000c101524 */
[----:B------:R-:W-:Y:S01]  /*7b30*/  ISETP.GT.AND P1, PT, R0, 0x8, P0 ;  /* 0x000000080000780c */ /* 0x000fe20000724270 */
[-C--:B------:R-:W-:Y:S01]  /*7b40*/  FMUL R53, R53, R154.reuse ;  /* 0x0000009a35357220 */ /* 0x080fe20000400000 */
[C---:B------:R-:W-:Y:S01]  /*7b50*/  ISETP.GT.AND P0, PT, R3.reuse, 0x20, PT ;  /* 0x000000200300780c */ /* 0x040fe20003f04270 */
[----:B------:R-:W-:Y:S01]  /*7b60*/  @P3 STG.E.U16 desc[UR36][R6.64+0x22], R35 ;  /* 0x0000222306003986 */ /* 0x000fe2000c101524 */
[----:B------:R-:W-:Y:S01]  /*7b70*/  ISETP.GT.AND P3, PT, R3, 0x19, PT ;  /* 0x000000190300780c */ /* 0x000fe20003f64270 */
[----:B------:R-:W-:Y:S01]  /*7b80*/  FMUL R54, R54, R154 ;  /* 0x0000009a36367220 */ /* 0x000fe20000400000 */
[----:B------:R-:W-:Y:S01]  /*7b90*/  F2FP.F16.F32.PACK_AB R42, RZ, R42 ;  /* 0x0000002aff2a723e */ /* 0x000fe200000000ff */
[----:B------:R-:W-:Y:S01]  /*7ba0*/  @P4 STG.E.U16 desc[UR36][R4.64+0x30], R36 ;  /* 0x0000302404004986 */ /* 0x000fe2000c101524 */
[C---:B------:R-:W-:Y:S01]  /*7bb0*/  ISETP.GT.AND P2, PT, R0.reuse, RZ, P3 ;  /* 0x000000ff0000720c */ /* 0x040fe20001f44270 */
[-C--:B------:R-:W-:Y:S01]  /*7bc0*/  FMUL R55, R55, R154.reuse ;  /* 0x0000009a37377220 */ /* 0x080fe20000400000 */
[----:B------:R-:W-:Y:S01]  /*7bd0*/  ISETP.GT.AND P3, PT, R0, 0x8, P3 ;  /* 0x000000080000780c */ /* 0x000fe20001f64270 */
[-C--:B------:R-:W-:Y:S01]  /*7be0*/  FMUL R56, R56, R154.reuse ;  /* 0x0000009a38387220 */ /* 0x080fe20000400000 */
[----:B------:R-:W-:Y:S01]  /*7bf0*/  ISETP.GT.AND P4, PT, R0, RZ, P0 ;  /* 0x000000ff0000720c */ /* 0x000fe20000784270 */
[-C--:B------:R-:W-:Y:S01]  /*7c00*/  FMUL R57, R57, R154.reuse ;  /* 0x0000009a39397220 */ /* 0x080fe20000400000 */
[----:B------:R-:W-:Y:S01]  /*7c10*/  F2FP.F16.F32.PACK_AB R43, RZ, R43 ;  /* 0x0000002bff2b723e */ /* 0x000fe200000000ff */
[----:B------:R-:W-:Y:S01]  /*7c20*/  FMUL R58, R58, R154 ;  /* 0x0000009a3a3a7220 */ /* 0x000fe20000400000 */
[----:B------:R-:W-:Y:S01]  /*7c30*/  F2FP.F16.F32.PACK_AB R44, RZ, R44 ;  /* 0x0000002cff2c723e */ /* 0x000fe200000000ff */
[-C--:B------:R-:W-:Y:S01]  /*7c40*/  FMUL R59, R59, R154.reuse ;  /* 0x0000009a3b3b7220 */ /* 0x080fe20000400000 */
[----:B------:R-:W-:Y:S01]  /*7c50*/  F2FP.F16.F32.PACK_AB R45, RZ, R45 ;  /* 0x0000002dff2d723e */ /* 0x000fe200000000ff */
[----:B------:R-:W-:Y:S01]  /*7c60*/  FMUL R60, R60, R154 ;  /* 0x0000009a3c3c7220 */ /* 0x000fe20000400000 */
[----:B------:R-:W-:Y:S01]  /*7c70*/  F2FP.F16.F32.PACK_AB R46, RZ, R46 ;  /* 0x0000002eff2e723e */ /* 0x000fe200000000ff */
[----:B------:R-:W-:Y:S01]  /*7c80*/  @P2 STG.E.U16 desc[UR36][R4.64+0x32], R37 ;  /* 0x0000322504002986 */ /* 0x000fe2000c101524 */
[----:B------:R-:W-:Y:S01]  /*7c90*/  F2FP.F16.F32.PACK_AB R47, RZ, R47 ;  /* 0x0000002fff2f723e */ /* 0x000fe200000000ff */
[----:B------:R-:W-:Y:S01]  /*7ca0*/  FMUL R61, R61, R154 ;  /* 0x0000009a3d3d7220 */ /* 0x000fe20000400000 */
[----:B------:R-:W-:Y:S01]  /*7cb0*/  F2FP.F16.F32.PACK_AB R48, RZ, R48 ;  /* 0x00000030ff30723e */ /* 0x000fe200000000ff */
[----:B------:R-:W-:Y:S01]  /*7cc0*/  @P1 STG.E.U16 desc[UR36][R6.64+0x30], R38 ;  /* 0x0000302606001986 */ /* 0x000fe2000c101524 */
[----:B------:R-:W-:Y:S01]  /*7cd0*/  ISETP.GT.AND P1, PT, R0, 0x8, P0 ;  /* 0x000000080000780c */ /* 0x000fe20000724270 */
[-C--:B------:R-:W-:Y:S01]  /*7ce0*/  FMUL R62, R62, R154.reuse ;  /* 0x0000009a3e3e7220 */ /* 0x080fe20000400000 */
[C---:B------:R-:W-:Y:S01]  /*7cf0*/  ISETP.GT.AND P0, PT, R3.reuse, 0x28, PT ;  /* 0x000000280300780c */ /* 0x040fe20003f04270 */
[----:B------:R-:W-:Y:S01]  /*7d00*/  @P3 STG.E.U16 desc[UR36][R6.64+0x32], R39 ;  /* 0x0000322706003986 */ /* 0x000fe2000c101524 */
[----:B------:R-:W-:Y:S01]  /*7d10*/  ISETP.GT.AND P3, PT, R3, 0x21, PT ;  /* 0x000000210300780c */ /* 0x000fe20003f64270 */
[-C--:B------:R-:W-:Y:S01]  /*7d20*/  FMUL R63, R63, R154.reuse ;  /* 0x0000009a3f3f7220 */ /* 0x080fe20000400000 */
[----:B------:R-:W-:Y:S01]  /*7d30*/  F2FP.F16.F32.PACK_AB R49, RZ, R49 ;  /* 0x00000031ff31723e */ /* 0x000fe200000000ff */
[----:B------:R-:W-:Y:S01]  /*7d40*/  @P4 STG.E.U16 desc[UR36][R4.64+0x40], R40 ;  /* 0x0000402804004986 */ /* 0x000fe2000c101524 */
[----:B------:R-:W-:Y:S01]  /*7d50*/  ISETP.GT.AND P2, PT, R0, RZ, P3 ;  /* 0x000000ff0000720c */ /* 0x000fe20001f44270 */
[-C--:B------:R-:W-:Y:S01]  /*7d60*/  FMUL R64, R64, R154.reuse ;  /* 0x0000009a40407220 */ /* 0x080fe20000400000 */
[C---:B------:R-:W-:Y:S01]  /*7d70*/  ISETP.GT.AND P3, PT, R0.reuse, 0x8, P3 ;  /* 0x000000080000780c */ /* 0x040fe20001f64270 */
[-C--:B------:R-:W-:Y:S01]  /*7d80*/  FMUL R65, R65, R154.reuse ;  /* 0x0000009a41417220 */ /* 0x080fe20000400000 */
        /* <DEDUP_REMOVED lines=248> */
[----:B------:R-:W-:-:S02]  /*8d10*/  ISETP.GT.AND P1, PT, R0, 0x8, P0 ;  /* 0x000000080000780c */ /* 0x000fc40000724270 */
[C---:B------:R-:W-:Y:S01]  /*8d20*/  ISETP.GT.AND P0, PT, R3.reuse, 0x78, PT ;  /* 0x000000780300780c */ /* 0x040fe20003f04270 */
[----:B------:R-:W-:Y:S01]  /*8d30*/  @P3 STG.E.U16 desc[UR36][R6.64+0xd2], R79 ;  /* 0x0000d24f06003986 */ /* 0x000fe2000c101524 */
[----:B------:R-:W-:Y:S02]  /*8d40*/  ISETP.GT.AND P3, PT, R3, 0x71, PT ;  /* 0x000000710300780c */ /* 0x000fe40003f64270 */
[----:B------:R-:W-:Y:S01]  /*8d50*/  F2FP.F16.F32.PACK_AB R119, RZ, R119 ;  /* 0x00000077ff77723e */ /* 0x000fe200000000ff */
[----:B------:R-:W-:Y:S01]  /*8d60*/  @P4 STG.E.U16 desc[UR36][R4.64+0xe0], R80 ;  /* 0x0000e05004004986 */ /* 0x000fe2000c101524 */
[C---:B------:R-:W-:Y:S02]  /*8d70*/  ISETP.GT.AND P2, PT, R0.reuse, RZ, P3 ;  /* 0x000000ff0000720c */ /* 0x040fe40001f44270 */
[C---:B------:R-:W-:Y:S02]  /*8d80*/  ISETP.GT.AND P3, PT, R0.reuse, 0x8, P3 ;  /* 0x000000080000780c */ /* 0x040fe40001f64270 */
[----:B------:R-:W-:-:S02]  /*8d90*/  ISETP.GT.AND P4, PT, R0, RZ, P0 ;  /* 0x000000ff0000720c */ /* 0x000fc40000784270 */
[----:B------:R-:W-:Y:S02]  /*8da0*/  F2FP.F16.F32.PACK_AB R120, RZ, R120 ;  /* 0x00000078ff78723e */ /* 0x000fe400000000ff */
[----:B------:R-:W-:Y:S02]  /*8db0*/  F2FP.F16.F32.PACK_AB R121, RZ, R121 ;  /* 0x00000079ff79723e */ /* 0x000fe400000000ff */
[----:B------:R-:W-:Y:S02]  /*8dc0*/  F2FP.F16.F32.PACK_AB R122, RZ, R122 ;  /* 0x0000007aff7a723e */ /* 0x000fe400000000ff */
[----:B------:R-:W-:Y:S01]  /*8dd0*/  F2FP.F16.F32.PACK_AB R123, RZ, R123 ;  /* 0x0000007bff7b723e */ /* 0x000fe200000000ff */
[----:B------:R-:W-:Y:S01]  /*8de0*/  @P2 STG.E.U16 desc[UR36][R4.64+0xe2], R81 ;  /* 0x0000e25104002986 */ /* 0x000fe2000c101524 */
[----:B------:R-:W-:Y:S02]  /*8df0*/  F2FP.F16.F32.PACK_AB R124, RZ, R124 ;  /* 0x0000007cff7c723e */ /* 0x000fe400000000ff */
        /* <DEDUP_REMOVED lines=66> */
[----:B------:R-:W-:Y:S04]  /*9220*/  @P2 STG.E.U16 desc[UR36][R4.64+0x122], R97 ;  /* 0x0001226104002986 */ /* 0x000fe8000c101524 */
[----:B------:R-:W-:Y:S01]  /*9230*/  @P1 STG.E.U16 desc[UR36][R6.64+0x120], R98 ;  /* 0x0001206206001986 */ /* 0x000fe2000c101524 */
[----:B------:R-:W-:-:S02]  /*9240*/  ISETP.GT.AND P1, PT, R0, 0x8, P0 ;  /* 0x000000080000780c */ /* 0x000fc40000724270 */
[C---:B------:R-:W-:Y:S01]  /*9250*/  ISETP.GT.AND P0, PT, R3.reuse, 0xa0, PT ;  /* 0x000000a00300780c */ /* 0x040fe20003f04270 */
[----:B------:R-:W-:Y:S01]  /*9260*/  @P3 STG.E.U16 desc[UR36][R6.64+0x122], R99 ;  /* 0x0001226306003986 */ /* 0x000fe2000c101524 */
[----:B------:R-:W-:-:S03]  /*9270*/  ISETP.GT.AND P3, PT, R3, 0x99, PT ;  /* 0x000000990300780c */ /* 0x000fc60003f64270 */
[----:B------:R-:W-:Y:S01]  /*9280*/  @P4 STG.E.U16 desc[UR36][R4.64+0x130], R100 ;  /* 0x0001306404004986 */ /* 0x000fe2000c101524 */
[C---:B------:R-:W-:Y:S02]  /*9290*/  ISETP.GT.AND P2, PT, R0.reuse, RZ, P3 ;  /* 0x000000ff0000720c */ /* 0x040fe40001f44270 */
[C---:B------:R-:W-:Y:S02]  /*92a0*/  ISETP.GT.AND P3, PT, R0.reuse, 0x8, P3 ;  /* 0x000000080000780c */ /* 0x040fe40001f64270 */
[----:B------:R-:W-:-:S09]  /*92b0*/  ISETP.GT.AND P4, PT, R0, RZ, P0 ;  /* 0x000000ff0000720c */ /* 0x000fd20000784270 */
[----:B------:R-:W-:Y:S04]  /*92c0*/  @P2 STG.E.U16 desc[UR36][R4.64+0x132], R101 ;  /* 0x0001326504002986 */ /* 0x000fe8000c101524 */
[----:B------:R-:W-:Y:S01]  /*92d0*/  @P1 STG.E.U16 desc[UR36][R6.64+0x130], R102 ;  /* 0x0001306606001986 */ /* 0x000fe2000c101524 */
[----:B------:R-:W-:Y:S02]  /*92e0*/  ISETP.GT.AND P1, PT, R0, 0x8, P0 ;  /* 0x000000080000780c */ /* 0x000fe40000724270 */
        /* <DEDUP_REMOVED lines=76> */
[C---:B------:R-:W-:Y:S02]  /*97b0*/  ISETP.GT.AND P3, PT, R0.reuse, RZ, P0 ;  /* 0x000000ff0000720c */ /* 0x040fe40000764270 */
[----:B------:R-:W-:-:S07]  /*97c0*/  ISETP.GT.AND P0, PT, R0, 0x8, P0 ;  /* 0x000000080000780c */ /* 0x000fce0000704270 */
[----:B------:R-:W-:Y:S04]  /*97d0*/  @P2 STG.E.U16 desc[UR36][R4.64+0x1b2], R133 ;  /* 0x0001b28504002986 */ /* 0x000fe8000c101524 */
[----:B------:R-:W-:Y:S01]  /*97e0*/  @P1 STG.E.U16 desc[UR36][R6.64+0x1b0], R134 ;  /* 0x0001b08606001986 */ /* 0x000fe2000c101524 */
[----:B------:R-:W-:-:S03]  /*97f0*/  ISETP.GT.AND P1, PT, R3, 0xe8, PT ;  /* 0x000000e80300780c */ /* 0x000fc60003f24270 */
        /* <DEDUP_REMOVED lines=11> */
[C---:B------:R-:W-:Y:S02]  /*98b0*/  ISETP.GT.AND P2, PT, R0.reuse, RZ, P0 ;  /* 0x000000ff0000720c */ /* 0x040fe40000744270 */
[----:B------:R-:W-:Y:S01]  /*98c0*/  ISETP.GT.AND P0, PT, R0, 0x8, P0 ;  /* 0x000000080000780c */ /* 0x000fe20000704270 */
[----:B------:R-:W-:Y:S01]  /*98d0*/  @P3 STG.E.U16 desc[UR36][R4.64+0x1d0], R140 ;  /* 0x0001d08c04003986 */ /* 0x000fe2000c101524 */
[----:B------:R-:W-:-:S04]  /*98e0*/  ISETP.GT.AND P3, PT, R3, 0xf0, PT ;  /* 0x000000f00300780c */ /* 0x000fc80003f64270 */
[C---:B------:R-:W-:Y:S02]  /*98f0*/  ISETP.GT.AND P4, PT, R0.reuse, RZ, P3 ;  /* 0x000000ff0000720c */ /* 0x040fe40001f84270 */
[----:B------:R-:W-:-:S03]  /*9900*/  ISETP.GT.AND P3, PT, R0, 0x8, P3 ;  /* 0x000000080000780c */ /* 0x000fc60001f64270 */
[----:B------:R-:W-:Y:S01]  /*9910*/  @P2 STG.E.U16 desc[UR36][R4.64+0x1d2], R141 ;  /* 0x0001d28d04002986 */ /* 0x000fe2000c101524 */
[----:B------:R-:W-:-:S03]  /*9920*/  ISETP.GT.AND P2, PT, R3, 0xf8, PT ;  /* 0x000000f80300780c */ /* 0x000fc60003f44270 */
[----:B------:R-:W-:Y:S01]  /*9930*/  @P1 STG.E.U16 desc[UR36][R6.64+0x1d0], R142 ;  /* 0x0001d08e06001986 */ /* 0x000fe2000c101524 */
[----:B------:R-:W-:-:S03]  /*9940*/  ISETP.GT.AND P1, PT, R3, 0xf9, PT ;  /* 0x000000f90300780c */ /* 0x000fc60003f24270 */
[----:B------:R-:W-:Y:S01]  /*9950*/  @P0 STG.E.U16 desc[UR36][R6.64+0x1d2], R143 ;  /* 0x0001d28f06000986 */ /* 0x000fe2000c101524 */
[----:B------:R-:W-:-:S03]  /*9960*/  ISETP.GT.AND P0, PT, R3, 0xf1, PT ;  /* 0x000000f10300780c */ /* 0x000fc60003f04270 */
[----:B------:R-:W-:Y:S01]  /*9970*/  @P4 STG.E.U16 desc[UR36][R4.64+0x1e0], R144 ;  /* 0x0001e09004004986 */ /* 0x000fe2000c101524 */
[C---:B------:R-:W-:Y:S02]  /*9980*/  ISETP.GT.AND P4, PT, R0.reuse, RZ, P0 ;  /* 0x000000ff0000720c */ /* 0x040fe40000784270 */
[----:B------:R-:W-:-:S11]  /*9990*/  ISETP.GT.AND P0, PT, R0, 0x8, P0 ;  /* 0x000000080000780c */ /* 0x000fd60000704270 */
[----:B------:R-:W-:Y:S01]  /*99a0*/  @P4 STG.E.U16 desc[UR36][R4.64+0x1e2], R145 ;  /* 0x0001e29104004986 */ /* 0x000fe2000c101524 */
[C---:B------:R-:W-:Y:S02]  /*99b0*/  ISETP.GT.AND P4, PT, R0.reuse, RZ, P2 ;  /* 0x000000ff0000720c */ /* 0x040fe40001784270 */
[C---:B------:R-:W-:Y:S01]  /*99c0*/  ISETP.GT.AND P2, PT, R0.reuse, 0x8, P2 ;  /* 0x000000080000780c */ /* 0x040fe20001744270 */
[----:B------:R-:W-:Y:S01]  /*99d0*/  @P3 STG.E.U16 desc[UR36][R6.64+0x1e0], R146 ;  /* 0x0001e09206003986 */ /* 0x000fe2000c101524 */
[C---:B------:R-:W-:Y:S02]  /*99e0*/  ISETP.GT.AND P3, PT, R0.reuse, RZ, P1 ;  /* 0x000000ff0000720c */ /* 0x040fe40000f64270 */
[----:B------:R-:W-:Y:S01]  /*99f0*/  ISETP.GT.AND P1, PT, R0, 0x8, P1 ;  /* 0x000000080000780c */ /* 0x000fe20000f24270 */
[----:B------:R-:W-:Y:S06]  /*9a00*/  @P0 STG.E.U16 desc[UR36][R6.64+0x1e2], R147 ;  /* 0x0001e29306000986 */ /* 0x000fec000c101524 */
[----:B------:R-:W-:Y:S04]  /*9a10*/  @P4 STG.E.U16 desc[UR36][R4.64+0x1f0], R148 ;  /* 0x0001f09404004986 */ /* 0x000fe8000c101524 */
[----:B------:R0:W-:Y:S02]  /*9a20*/  @P3 STG.E.U16 desc[UR36][R4.64+0x1f2], R149 ;  /* 0x0001f29504003986 */ /* 0x0001e4000c101524 */
[----:B0-----:R-:W-:-:S02]  /*9a30*/  @P2 IMAD.MOV.U32 R4, RZ, RZ, R6 ;  /* 0x000000ffff042224 */ /* 0x001fc400078e0006 */
[----:B------:R-:W-:-:S05]  /*9a40*/  @P2 IMAD.MOV.U32 R5, RZ, RZ, R7 ;  /* 0x000000ffff052224 */ /* 0x000fca00078e0007 */
[----:B------:R0:W-:Y:S04]  /*9a50*/  @P2 STG.E.U16 desc[UR36][R4.64+0x1f0], R150 ;  /* 0x0001f09604002986 */ /* 0x0001e8000c101524 */
[----:B------:R0:W-:Y:S02]  /*9a60*/  @P1 STG.E.U16 desc[UR36][R6.64+0x1f2], R151 ;  /* 0x0001f29706001986 */ /* 0x0001e4000c101524 */
.L_x_289:
[----:B------:R-:W-:Y:S05]  /*9a70*/  BSYNC B0 ;  /* 0x0000000000007941 */ /* 0x000fea0003800000 */
.L_x_35:
[----:B------:R-:W-:Y:S01]  /*9a80*/  ULDC UR4, c[0x0][0xc] ;  /* 0x0000030000047ab9 */ /* 0x000fe20000000800 */
[----:B------:R-:W-:Y:S01]  /*9a90*/  ULDC UR5, c[0x0][0x10] ;  /* 0x0000040000057ab9 */ /* 0x000fe20000000800 */
[----:B0-----:R-:W0:Y:S01]  /*9aa0*/  LDC R3, c[0x0][0x14] ;  /* 0x00000500ff037b82 */ /* 0x001e220000000800 */
[----:B------:R-:W-:Y:S01]  /*9ab0*/  UIMAD.WIDE.U32 UR4, UR4, UR5, URZ ;  /* 0x00000005040472a5 */ /* 0x000fe2000f8e003f */
[----:B------:R-:W-:Y:S01]  /*9ac0*/  PRMT R0, RZ, 0x7610, R0 ;  /* 0x00007610ff007816 */ /* 0x000fe20000000000 */
[----:B----45:R-:W-:Y:S02]  /*9ad0*/  IMAD.MOV.U32 R152, RZ, RZ, -0x1 ;  /* 0xffffffffff987424 */ /* 0x030fe400078e00ff */
[----:B------:R-:W-:Y:S02]  /*9ae0*/  IMAD.MOV.U32 R23, RZ, RZ, -0x1 ;  /* 0xffffffffff177424 */ /* 0x000fe400078e00ff */
[----:B0-----:R-:W-:-:S04]  /*9af0*/  IMAD.WIDE.U32 R16, R3, UR4, R16 ;  /* 0x0000000403107c25 */ /* 0x001fc8000f8e0010 */
[----:B------:R-:W-:Y:S01]  /*9b00*/  IMAD R3, R3, UR5, RZ ;  /* 0x0000000503037c24 */ /* 0x000fe2000f8e02ff */
[----:B------:R-:W-:Y:S02]  /*9b10*/  ULDC.64 UR4, c[0x0][0x650] ;  /* 0x0001940000047ab9 */ /* 0x000fe40000000a00 */
[----:B------:R-:W-:Y:S01]  /*9b20*/  ISETP.GE.U32.AND P0, PT, R16, UR4, PT ;  /* 0x0000000410007c0c */ /* 0x000fe2000bf06070 */
[----:B------:R-:W-:-:S05]  /*9b30*/  IMAD.IADD R17, R17, 0x1, R3 ;  /* 0x0000000111117824 */ /* 0x000fca00078e0203 */
[----:B------:R-:W-:-:S13]  /*9b40*/  ISETP.GE.U32.AND.EX P0, PT, R17, UR5, PT, P0 ;  /* 0x0000000511007c0c */ /* 0x000fda000bf06100 */
[----:B------:R-:W-:Y:S05]  /*9b50*/  @P0 BRA `(.L_x_290) ;  /* 0x0000000400640947 */ /* 0x000fea0003800000 */
[----:B------:R-:W0:Y:S01]  /*9b60*/  S2R R12, SR_CTAID.X ;  /* 0x00000000000c7919 */ /* 0x000e220000002500 */
[----:B------:R-:W4:Y:S01]  /*9b70*/  LDC.64 R10, c[0x0][0x628] ;  /* 0x00018a00ff0a7b82 */ /* 0x000f220000000a00 */
[----:B------:R-:W-:Y:S01]  /*9b80*/  ULDC UR4, c[0x0][0x150] ;  /* 0x0000540000047ab9 */ /* 0x000fe20000000800 */
[----:B-123--:R-:W-:Y:S01]  /*9b90*/  IMAD.MOV.U32 R8, RZ, RZ, R16 ;  /* 0x000000ffff087224 */ /* 0x00efe200078e0010 */
[----:B------:R-:W1:Y:S01]  /*9ba0*/  S2R R24, SR_CTAID.Y ;  /* 0x0000000000187919 */ /* 0x000e620000002600 */
[----:B------:R-:W-:-:S04]  /*9bb0*/  IMAD.MOV.U32 R9, RZ, RZ, R17 ;  /* 0x000000ffff097224 */ /* 0x000fc800078e0011 */
[----:B------:R-:W2:Y:S08]  /*9bc0*/  LDC R21, c[0x0][0x144] ;  /* 0x00005100ff157b82 */ /* 0x000eb00000000800 */
[----:B------:R-:W3:Y:S08]  /*9bd0*/  LDC R0, c[0x0][0x630] ;  /* 0x00018c00ff007b82 */ /* 0x000ef00000000800 */
[----:B------:R-:W1:Y:S01]  /*9be0*/  LDC.64 R14, c[0x0][0x620] ;  /* 0x00018800ff0e7b82 */ /* 0x000e620000000a00 */
[----:B----4-:R-:W-:-:S04]  /*9bf0*/  ISETP.NE.U32.AND P0, PT, R10, RZ, PT ;  /* 0x000000ff0a00720c */ /* 0x010fc80003f05070 */
[----:B------:R-:W-:Y:S02]  /*9c00*/  ISETP.NE.AND.EX P0, PT, R11, RZ, PT, P0 ;  /* 0x000000ff0b00720c */ /* 0x000fe40003f05300 */
[----:B0-----:R-:W-:-:S05]  /*9c10*/  I2FP.F32.U32 R3, R12 ;  /* 0x0000000c00037245 */ /* 0x001fca0000201000 */
[----:B------:R-:W-:-:S04]  /*9c20*/  FMUL R3, R3, UR4 ;  /* 0x0000000403037c20 */ /* 0x000fc80008400000 */
[----:B------:R0:W4:Y:S02]  /*9c30*/  F2I.U32.TRUNC.NTZ R20, R3 ;  /* 0x0000000300147305 */ /* 0x000124000020f000 */
[----:B--23--:R-:W-:Y:S05]  /*9c40*/  @!P0 BRA `(.L_x_291) ;  /* 0x0000000000288947 */ /* 0x00cfea0003800000 */
[----:B0-----:R-:W0:Y:S02]  /*9c50*/  LDC R3, c[0x0][0x634] ;  /* 0x00018d00ff037b82 */ /* 0x001e240000000800 */
        /* <DEDUP_REMOVED lines=9> */
.L_x_291:
[----:B------:R-:W2:Y:S01]  /*9cf0*/  LDC.64 R30, c[0x0][0x640] ;  /* 0x00019000ff1e7b82 */ /* 0x000ea20000000a00 */
[-CC-:B------:R-:W-:Y:S01]  /*9d00*/  SHF.R.U64 R23, R8, R0.reuse, R9.reuse ;  /* 0x0000000008177219 */ /* 0x180fe20000001209 */
[----:B----4-:R-:W-:Y:S01]  /*9d10*/  IMAD.MOV R20, RZ, RZ, -R20 ;  /* 0x000000ffff147224 */ /* 0x010fe200078e0a14 */
[----:B------:R-:W-:Y:S01]  /*9d20*/  SHF.R.U32.HI R0, RZ, R0, R9 ;  /* 0x00000000ff007219 */ /* 0x000fe20000011609 */
[----:B------:R-:W-:Y:S01]  /*9d30*/  ULDC UR4, c[0x0][0x154] ;  /* 0x0000550000047ab9 */ /* 0x000fe20000000800 */
[----:B0-----:R-:W-:Y:S01]  /*9d40*/  IADD3 R3, P0, RZ, -R23, RZ ;  /* 0x80000017ff037210 */ /* 0x001fe20007f1e0ff */
[----:B------:R-:W-:Y:S02]  /*9d50*/  IMAD R26, R21, R20, R12 ;  /* 0x00000014151a7224 */ /* 0x000fe400078e020c */
[----:B------:R-:W0:Y:S01]  /*9d60*/  LDC R6, c[0x0][0x618] ;  /* 0x00018600ff067b82 */ /* 0x000e220000000800 */
[----:B------:R-:W-:Y:S02]  /*9d70*/  IMAD.MOV.U32 R7, RZ, RZ, 0x1 ;  /* 0x00000001ff077424 */ /* 0x000fe400078e00ff */
[----:B------:R-:W-:-:S04]  /*9d80*/  IMAD.X R5, RZ, RZ, ~R0, P0 ;  /* 0x000000ffff057224 */ /* 0x000fc800000e0e00 */
[-C--:B-1----:R-:W-:Y:S01]  /*9d90*/  IMAD R0, R5, R14.reuse, RZ ;  /* 0x0000000e05007224 */ /* 0x082fe200078e02ff */
[----:B------:R-:W1:Y:S01]  /*9da0*/  LDC R8, c[0x0][0x608] ;  /* 0x00018200ff087b82 */ /* 0x000e620000000800 */
[----:B------:R-:W-:-:S04]  /*9db0*/  IMAD.WIDE.U32 R4, R3, R14, R16 ;  /* 0x0000000e03047225 */ /* 0x000fc800078e0010 */
[----:B------:R-:W-:Y:S01]  /*9dc0*/  IMAD R3, R3, R15, R0 ;  /* 0x0000000f03037224 */ /* 0x000fe200078e0200 */
[----:B------:R-:W-:Y:S02]  /*9dd0*/  I2FP.F32.U32 R0, R24 ;  /* 0x0000001800007245 */ /* 0x000fe40000201000 */
[----:B------:R-:W3:Y:S01]  /*9de0*/  LDC R28, c[0x0][0x658] ;  /* 0x00019600ff1c7b82 */ /* 0x000ee20000000800 */
[----:B------:R-:W-:Y:S01]  /*9df0*/  IMAD.IADD R3, R5, 0x1, R3 ;  /* 0x0000000105037824 */ /* 0x000fe200078e0203 */
[----:B--2---:R-:W-:Y:S01]  /*9e00*/  ISETP.NE.U32.AND P0, PT, R30, RZ, PT ;  /* 0x000000ff1e00720c */ /* 0x004fe20003f05070 */
[----:B------:R-:W-:Y:S01]  /*9e10*/  FMUL R0, R0, UR4 ;  /* 0x0000000400007c20 */ /* 0x000fe20008400000 */
[----:B------:R-:W-:Y:S02]  /*9e20*/  IMAD.MOV.U32 R5, RZ, RZ, -0x1 ;  /* 0xffffffffff057424 */ /* 0x000fe400078e00ff */
[----:B------:R-:W-:Y:S01]  /*9e30*/  ISETP.NE.AND.EX P0, PT, R31, RZ, PT, P0 ;  /* 0x000000ff1f00720c */ /* 0x000fe20003f05300 */
[----:B------:R2:W4:Y:S01]  /*9e40*/  F2I.U32.TRUNC.NTZ R13, R0 ;  /* 0x00000000000d7305 */ /* 0x000522000020f000 */
[----:B------:R-:W2:Y:S01]  /*9e50*/  LDC R15, c[0x0][0x148] ;  /* 0x00005200ff0f7b82 */ /* 0x000ea20000000800 */
[----:B0-----:R-:W-:-:S02]  /*9e60*/  SHF.R.U64 R12, R4, R6, R3 ;  /* 0x00000006040c7219 */ /* 0x001fc40000001203 */
[----:B------:R-:W-:-:S05]  /*9e70*/  SHF.R.U32.HI R3, RZ, R6, R3 ;  /* 0x00000006ff037219 */ /* 0x000fca0000011603 */
[----:B------:R-:W0:Y:S01]  /*9e80*/  LDC R20, c[0x0][0x600] ;  /* 0x00018000ff147b82 */ /* 0x000e220000000800 */
[-CC-:B-1----:R-:W-:Y:S02]  /*9e90*/  SHF.R.U64 R10, R12, R8.reuse, R3.reuse ;  /* 0x000000080c0a7219 */ /* 0x182fe40000001203 */
[----:B------:R-:W-:-:S05]  /*9ea0*/  SHF.R.U32.HI R3, RZ, R8, R3 ;  /* 0x00000008ff037219 */ /* 0x000fca0000011603 */
[----:B------:R-:W1:Y:S01]  /*9eb0*/  LDC R21, c[0x0][0x648] ;  /* 0x00019200ff157b82 */ /* 0x000e620000000800 */
[-C--:B---3--:R-:W-:Y:S02]  /*9ec0*/  SHF.L.U32 R4, R5, R28.reuse, RZ ;  /* 0x0000001c05047219 */ /* 0x088fe400000006ff */
[-CC-:B------:R-:W-:Y:S02]  /*9ed0*/  SHF.R.U64 R14, R10, R28.reuse, R3.reuse ;  /* 0x0000001c0a0e7219 */ /* 0x180fe40000001203 */
[----:B------:R-:W-:Y:S02]  /*9ee0*/  SHF.R.U32.HI R5, RZ, R28, R3 ;  /* 0x0000001cff057219 */ /* 0x000fe40000011603 */
[----:B------:R-:W-:Y:S01]  /*9ef0*/  LOP3.LUT R153, RZ, R4, RZ, 0x33, !PT ;  /* 0x00000004ff997212 */ /* 0x000fe200078e33ff */
[----:B------:R-:W3:Y:S01]  /*9f00*/  LDC R25, c[0x0][0x638] ;  /* 0x00018e00ff197b82 */ /* 0x000ee20000000800 */
[----:B------:R-:W-:Y:S01]  /*9f10*/  SHF.L.U32 R28, R7, R28, RZ ;  /* 0x0000001c071c7219 */ /* 0x000fe200000006ff */
[----:B------:R-:W-:-:S06]  /*9f20*/  IMAD.MOV.U32 R4, RZ, RZ, R14 ;  /* 0x000000ffff047224 */ /* 0x000fcc00078e000e */
[----:B------:R-:W0:Y:S01]  /*9f30*/  LDC R27, c[0x0][0x610] ;  /* 0x00018400ff1b7b82 */ /* 0x000e220000000800 */
[----:B----4-:R-:W-:Y:S05]  /*9f40*/  @!P0 BRA `(.L_x_292) ;  /* 0x0000000000288947 */ /* 0x010fea0003800000 */
        /* <DEDUP_REMOVED lines=10> */
.L_x_292:
[----:B------:R-:W-:Y:S01]  /*9ff0*/  ISETP.NE.AND P0, PT, R2, 0x1, PT ;  /* 0x000000010200780c */ /* 0x000fe20003f05270 */
[----:B------:R-:W-:Y:S01]  /*a000*/  IMAD.MOV R13, RZ, RZ, -R13 ;  /* 0x000000ffff0d7224 */ /* 0x000fe200078e0a0d */
[----:B-12---:R-:W-:Y:S01]  /*a010*/  SHF.R.U64 R0, R4, R21, R5 ;  /* 0x0000001504007219 */ /* 0x006fe20000001205 */
[----:B0-----:R-:W-:Y:S01]  /*a020*/  VIADD R5, R20, 0xffffffff ;  /* 0xffffffff14057836 */ /* 0x001fe20000000000 */
[----:B------:R-:W-:-:S03]  /*a030*/  LOP3.LUT R153, R10, R153, RZ, 0xc0, !PT ;  /* 0x000000990a997212 */ /* 0x000fc600078ec0ff */
[----:B------:R-:W-:Y:S01]  /*a040*/  IMAD.MOV R3, RZ, RZ, -R0 ;  /* 0x000000ffff037224 */ /* 0x000fe200078e0a00 */
[----:B------:R-:W-:Y:S01]  /*a050*/  LOP3.LUT R5, R12, R5, RZ, 0xc0, !PT ;  /* 0x000000050c057212 */ /* 0x000fe200078ec0ff */
[----:B------:R-:W-:Y:S02]  /*a060*/  IMAD R153, R28, R0, R153 ;  /* 0x000000001c997224 */ /* 0x000fe400078e0299 */
[----:B---3--:R-:W-:Y:S02]  /*a070*/  IMAD R0, R3, R25, R14 ;  /* 0x0000001903007224 */ /* 0x008fe400078e020e */
[----:B------:R-:W-:Y:S02]  /*a080*/  @P0 IMAD R26, R15, R13, R24 ;  /* 0x0000000d0f1a0224 */ /* 0x000fe400078e0218 */
[----:B------:R-:W-:Y:S02]  /*a090*/  IMAD R4, R0, R20, R5 ;  /* 0x0000001400047224 */ /* 0x000fe400078e0205 */
[----:B------:R-:W-:-:S02]  /*a0a0*/  IMAD R153, R153, R27, R26 ;  /* 0x0000001b99997224 */ /* 0x000fc400078e021a */
[----:B------:R-:W-:-:S03]  /*a0b0*/  IMAD.MOV.U32 R3, RZ, RZ, 0x1 ;  /* 0x00000001ff037424 */ /* 0x000fc600078e00ff */
[----:B------:R-:W-:Y:S02]  /*a0c0*/  SEL R152, R4, R153, !P0 ;  /* 0x0000009904987207 */ /* 0x000fe40004000000 */
[----:B------:R-:W-:Y:S02]  /*a0d0*/  PRMT R0, R3, 0x7610, R0 ;  /* 0x0000761003007816 */ /* 0x000fe40000000000 */
[----:B------:R-:W-:-:S07]  /*a0e0*/  SEL R153, R153, R4, !P0 ;  /* 0x0000000499997207 */ /* 0x000fce0004000000 */
.L_x_290:
[----:B------:R-:W-:-:S13]  /*a0f0*/  LOP3.LUT P0, RZ, R0, 0xff, RZ, 0xc0, !PT ;  /* 0x000000ff00ff7812 */ /* 0x000fda000780c0ff */
[----:B------:R-:W-:Y:S05]  /*a100*/  @P0 BRA `(.L_x_293) ;  /* 0xffffff7000540947 */ /* 0x000fea000383ffff */
[----:B------:R-:W-:Y:S05]  /*a110*/  EXIT ;  /* 0x000000000000794d */ /* 0x000fea0003800000 */
.L_x_8:
[----:B0-----:R-:W-:Y:S01]  /*a120*/  ULDC.64 UR4, c[0x0][0x650] ;  /* 0x0001940000047ab9 */ /* 0x001fe20000000a00 */
        /* <DEDUP_REMOVED lines=25> */
.L_x_295:
[----:B------:R-:W0:Y:S01]  /*a2c0*/  LDC.64 R28, c[0x0][0x640] ;  /* 0x00019000ff1c7b82 */ /* 0x000e220000000a00 */
[-CC-:B------:R-:W-:Y:S01]  /*a2d0*/  SHF.R.U64 R22, R12, R6.reuse, R13.reuse ;  /* 0x000000060c167219 */ /* 0x180fe2000000120d */
[----:B------:R-:W-:Y:S01]  /*a2e0*/  IMAD.MOV.U32 R30, RZ, RZ, 0x1 ;  /* 0x00000001ff1e7424 */ /* 0x000fe200078e00ff */
[----:B------:R-:W-:Y:S02]  /*a2f0*/  SHF.R.U32.HI R6, RZ, R6, R13 ;  /* 0x00000006ff067219 */ /* 0x000fe4000001160d */
        /* <DEDUP_REMOVED lines=8> */
[----:B------:R-:W-:Y:S01]  /*a380*/  IMAD.IADD R9, R9, 0x1, R11 ;  /* 0x0000000109097824 */ /* 0x000fe200078e020b */
[----:B0-----:R-:W-:-:S04]  /*a390*/  ISETP.NE.U32.AND P0, PT, R28, RZ, PT ;  /* 0x000000ff1c00720c */ /* 0x001fc80003f05070 */
[----:B------:R-:W-:Y:S02]  /*a3a0*/  ISETP.NE.AND.EX P0, PT, R29, RZ, PT, P0 ;  /* 0x000000ff1d00720c */ /* 0x000fe40003f05300 */
[----:B------:R-:W0:Y:S01]  /*a3b0*/  LDC R20, c[0x0][0x600] ;  /* 0x00018000ff147b82 */ /* 0x000e220000000800 */
[-CC-:B-1----:R-:W-:Y:S01]  /*a3c0*/  SHF.R.U64 R14, R8, R10.reuse, R9.reuse ;  /* 0x0000000a080e7219 */ /* 0x182fe20000001209 */
[----:B------:R-:W-:Y:S01]  /*a3d0*/  IMAD.MOV.U32 R8, RZ, RZ, -0x1 ;  /* 0xffffffffff087424 */ /* 0x000fe200078e00ff */
[----:B------:R-:W-:-:S05]  /*a3e0*/  SHF.R.U32.HI R9, RZ, R10, R9 ;  /* 0x0000000aff097219 */ /* 0x000fca0000011609 */
[----:B------:R-:W1:Y:S01]  /*a3f0*/  LDC R24, c[0x0][0x648] ;  /* 0x00019200ff187b82 */ /* 0x000e620000000800 */
[-CC-:B--2---:R-:W-:Y:S02]  /*a400*/  SHF.R.U64 R23, R14, R12.reuse, R9.reuse ;  /* 0x0000000c0e177219 */ /* 0x184fe40000001209 */
[----:B------:R-:W-:-:S05]  /*a410*/  SHF.R.U32.HI R6, RZ, R12, R9 ;  /* 0x0000000cff067219 */ /* 0x000fca0000011609 */
[----:B------:R-:W2:Y:S01]  /*a420*/  LDC R26, c[0x0][0x638] ;  /* 0x00018e00ff1a7b82 */ /* 0x000ea20000000800 */
[-C--:B---3--:R-:W-:Y:S02]  /*a430*/  SHF.L.U32 R8, R8, R27.reuse, RZ ;  /* 0x0000001b08087219 */ /* 0x088fe400000006ff */
[-CC-:B------:R-:W-:Y:S02]  /*a440*/  SHF.R.U64 R25, R23, R27.reuse, R6.reuse ;  /* 0x0000001b17197219 */ /* 0x180fe40000001206 */
[----:B------:R-:W-:Y:S02]  /*a450*/  LOP3.LUT R32, RZ, R8, RZ, 0x33, !PT ;  /* 0x00000008ff207212 */ /* 0x000fe400078e33ff */
[----:B------:R-:W-:Y:S01]  /*a460*/  SHF.R.U32.HI R9, RZ, R27, R6 ;  /* 0x0000001bff097219 */ /* 0x000fe20000011606 */
[----:B------:R-:W3:Y:S01]  /*a470*/  LDC R31, c[0x0][0x610] ;  /* 0x00018400ff1f7b82 */ /* 0x000ee20000000800 */
[----:B------:R-:W-:Y:S01]  /*a480*/  IMAD.MOV.U32 R8, RZ, RZ, R25 ;  /* 0x000000ffff087224 */ /* 0x000fe200078e0019 */
[----:B------:R-:W-:Y:S06]  /*a490*/  @!P0 BRA `(.L_x_296) ;  /* 0x0000000000288947 */ /* 0x000fec0003800000 */
        /* <DEDUP_REMOVED lines=10> */
.L_x_296:
[----:B------:R-:W-:Y:S02]  /*a540*/  ISETP.NE.AND P0, PT, R2, 0x1, PT ;  /* 0x000000010200780c */ /* 0x000fe40003f05270 */
[----:B-1----:R-:W-:Y:S01]  /*a550*/  SHF.R.U64 R6, R8, R24, R9 ;  /* 0x0000001808067219 */ /* 0x002fe20000001209 */
[----:B0-----:R-:W-:Y:S01]  /*a560*/  VIADD R9, R20, 0xffffffff ;  /* 0xffffffff14097836 */ /* 0x001fe20000000000 */
[----:B------:R-:W-:Y:S02]  /*a570*/  SHF.L.U32 R30, R30, R27, RZ ;  /* 0x0000001b1e1e7219 */ /* 0x000fe400000006ff */
[----:B------:R-:W-:Y:S01]  /*a580*/  LOP3.LUT R5, R23, R32, RZ, 0xc0, !PT ;  /* 0x0000002017057212 */ /* 0x000fe200078ec0ff */
[----:B------:R-:W-:-:S04]  /*a590*/  IMAD.MOV R8, RZ, RZ, -R6 ;  /* 0x000000ffff087224 */ /* 0x000fc800078e0a06 */
[----:B------:R-:W-:Y:S01]  /*a5a0*/  IMAD R6, R30, R6, R5 ;  /* 0x000000061e067224 */ /* 0x000fe200078e0205 */
[----:B------:R-:W-:Y:S01]  /*a5b0*/  LOP3.LUT R5, R14, R9, RZ, 0xc0, !PT ;  /* 0x000000090e057212 */ /* 0x000fe200078ec0ff */
[----:B------:R-:W-:Y:S02]  /*a5c0*/  @P0 IMAD R3, R7, R21, R4 ;  /* 0x0000001507030224 */ /* 0x000fe400078e0204 */
[----:B--2---:R-:W-:Y:S02]  /*a5d0*/  IMAD R4, R8, R26, R25 ;  /* 0x0000001a08047224 */ /* 0x004fe400078e0219 */
[----:B---3--:R-:W-:Y:S02]  /*a5e0*/  IMAD R3, R6, R31, R3 ;  /* 0x0000001f06037224 */ /* 0x008fe400078e0203 */
[----:B------:R-:W-:Y:S02]  /*a5f0*/  IMAD R4, R4, R20, R5 ;  /* 0x0000001404047224 */ /* 0x000fe400078e0205 */
[----:B------:R-:W-:-:S02]  /*a600*/  IMAD.MOV.U32 R8, RZ, RZ, 0x1 ;  /* 0x00000001ff087424 */ /* 0x000fc400078e00ff */
[----:B------:R-:W-:Y:S01]  /*a610*/  IMAD.MOV.U32 R6, RZ, RZ, R22 ;  /* 0x000000ffff067224 */ /* 0x000fe200078e0016 */
[----:B------:R-:W-:Y:S02]  /*a620*/  SEL R13, R4, R3, !P0 ;  /* 0x00000003040d7207 */ /* 0x000fe40004000000 */
[----:B------:R-:W-:-:S07]  /*a630*/  SEL R20, R3, R4, !P0 ;  /* 0x0000000403147207 */ /* 0x000fce0004000000 */
.L_x_294:
[----:B------:R-:W-:-:S08]  /*a640*/  NOP ;  /* 0x0000000000007918 */ /* 0x000fd00000000000 */
[----:B------:R-:W0:-:S00]  /*a650*/  USETMAXREG.DEALLOC.CTAPOOL 0x28 ;  /* 0x00000028000079c8 */ /* 0x000e0000080e0500 */
[----:B0-----:R-:W-:-:S13]  /*a660*/  ISETP.NE.AND P0, PT, R0, RZ, PT ;  /* 0x000000ff0000720c */ /* 0x001fda0003f05270 */
[----:B------:R-:W-:Y:S05]  /*a670*/  @P0 EXIT ;  /* 0x000000000000094d */ /* 0x000fea0003800000 */
[----:B------:R-:W-:Y:S01]  /*a680*/  LOP3.LUT P0, RZ, R8, 0xff, RZ, 0xc0, !PT ;  /* 0x000000ff08ff7812 */ /* 0x000fe2000780c0ff */
[----:B------:R-:W-:Y:S02]  /*a690*/  IMAD.MOV.U32 R0, RZ, RZ, 0x1 ;  /* 0x00000001ff007424 */ /* 0x000fe400078e00ff */
[----:B------:R-:W-:-:S10]  /*a6a0*/  IMAD.MOV.U32 R3, RZ, RZ, RZ ;  /* 0x000000ffff037224 */ /* 0x000fd400078e00ff */
[----:B------:R-:W-:Y:S05]  /*a6b0*/  @!P0 BRA `(.L_x_297) ;  /* 0x0000000c00408947 */ /* 0x000fea0003800000 */
[----:B------:R-:W0:Y:S01]  /*a6c0*/  LDC R0, c[0x0][0x28c] ;  /* 0x0000a300ff007b82 */ /* 0x000e220000000800 */
[----:B------:R-:W-:Y:S01]  /*a6d0*/  ULDC UR5, c[0x0][0x658] ;  /* 0x0001960000057ab9 */ /* 0x000fe20000000800 */
[----:B------:R-:W-:Y:S01]  /*a6e0*/  UMOV UR7, 0xffffffff ;  /* 0xffffffff00077882 */ /* 0x000fe20000000000 */
[----:B------:R-:W-:Y:S01]  /*a6f0*/  ULDC UR6, c[0x0][0xc] ;  /* 0x0000030000067ab9 */ /* 0x000fe20000000800 */
[----:B------:R-:W-:Y:S01]  /*a700*/  USHF.L.U32 UR8, UR7, UR5, URZ ;  /* 0x0000000507087299 */ /* 0x000fe2000800063f */
[----:B------:R-:W-:Y:S01]  /*a710*/  BSSY B0, `(.L_x_297) ;  /* 0x00000ca000007945 */ /* 0x000fe20003800000 */
[----:B------:R-:W-:Y:S01]  /*a720*/  UMOV UR9, 0x1 ;  /* 0x0000000100097882 */ /* 0x000fe20000000000 */
[----:B------:R-:W-:Y:S01]  /*a730*/  ULDC UR7, c[0x0][0x10] ;  /* 0x0000040000077ab9 */ /* 0x000fe20000000800 */
[----:B------:R-:W1:Y:S01]  /*a740*/  S2UR UR10, SR_CgaCtaId ;  /* 0x00000000000a79c3 */ /* 0x000e620000008800 */
[----:B------:R-:W-:Y:S01]  /*a750*/  UIMAD.WIDE.U32 UR6, UR6, UR7, URZ ;  /* 0x00000007060672a5 */ /* 0x000fe2000f8e003f */
[----:B------:R-:W-:Y:S01]  /*a760*/  IMAD.MOV.U32 R9, RZ, RZ, 0x1 ;  /* 0x00000001ff097424 */ /* 0x000fe200078e00ff */
[----:B------:R-:W-:Y:S01]  /*a770*/  USHF.L.U32 UR18, UR9, UR5, URZ ;  /* 0x0000000509127299 */ /* 0x000fe2000800063f */
[----:B------:R-:W-:Y:S01]  /*a780*/  LOP3.LUT R8, R19, 0x2, RZ, 0xfc, !PT ;  /* 0x0000000213087812 */ /* 0x000fe200078efcff */
[----:B------:R-:W-:Y:S01]  /*a790*/  ULDC UR4, c[0x0][0x600] ;  /* 0x0001800000047ab9 */ /* 0x000fe20000000800 */
[----:B------:R-:W-:Y:S01]  /*a7a0*/  ULDC UR5, c[0x0][0x14] ;  /* 0x0000050000057ab9 */ /* 0x000fe20000000800 */
[----:B------:R-:W-:-:S02]  /*a7b0*/  UIADD3 UR4, UR4, -0x1, URZ ;  /* 0xffffffff04047890 */ /* 0x000fc4000fffe03f */
[----:B------:R-:W-:Y:S02]  /*a7c0*/  UIMAD.WIDE.U32 UR22, UR6, UR5, URZ ;  /* 0x00000005061672a5 */ /* 0x000fe4000f8e003f */
[----:B------:R-:W-:Y:S02]  /*a7d0*/  UIMAD UR13, UR7, UR5, URZ ;  /* 0x00000005070d72a4 */ /* 0x000fe4000f8e023f */
[----:B------:R-:W-:Y:S02]  /*a7e0*/  ULOP3.LUT UR17, URZ, UR8, URZ, 0x33, !UPT ;  /* 0x000000083f117292 */ /* 0x000fe4000f8e333f */
[----:B------:R-:W-:Y:S01]  /*a7f0*/  UIADD3 UR13, UR23, UR13, URZ ;  /* 0x0000000d170d7290 */ /* 0x000fe2000fffe03f */
[----:B0-----:R-:W-:Y:S01]  /*a800*/  VIADD R0, R0, 0x1f ;  /* 0x0000001f00007836 */ /* 0x001fe20000000000 */
[----:B------:R-:W-:-:S04]  /*a810*/  ULDC.64 UR24, c[0x0][0x198] ;  /* 0x0000660000187ab9 */ /* 0x000fc80000000a00 */
[----:B------:R-:W-:Y:S01]  /*a820*/  SHF.R.S32.HI R3, RZ, 0x1f, R0 ;  /* 0x0000001fff037819 */ /* 0x000fe20000011400 */
[----:B-1----:R-:W-:-:S03]  /*a830*/  IMAD.U32 R11, RZ, RZ, UR10 ;  /* 0x0000000aff0b7e24 */ /* 0x002fc6000f8e00ff */
[----:B------:R-:W-:Y:S01]  /*a840*/  LEA.HI R3, R3, R0, RZ, 0x5 ;  /* 0x0000000003037211 */ /* 0x000fe200078f28ff */
[----:B------:R-:W-:-:S03]  /*a850*/  IMAD.MOV.U32 R0, RZ, RZ, 0x1 ;  /* 0x00000001ff007424 */ /* 0x000fc600078e00ff */
[----:B------:R-:W-:Y:S01]  /*a860*/  SHF.R.S32.HI R10, RZ, 0x5, R3 ;  /* 0x00000005ff0a7819 */ /* 0x000fe20000011403 */
[----:B------:R-:W-:-:S04]  /*a870*/  IMAD.MOV.U32 R3, RZ, RZ, RZ ;  /* 0x000000ffff037224 */ /* 0x000fc800078e00ff */
[----:B------:R-:W-:-:S07]  /*a880*/  VIADD R12, R10, 0x1 ;  /* 0x000000010a0c7836 */ /* 0x000fce0000000000 */
.L_x_308:
[----:B------:R-:W-:-:S03]  /*a890*/  UMOV UR5, 0xffffffff ;  /* 0xffffffff00057882 */ /* 0x000fc60000000000 */
[----:B------:R-:W-:Y:S05]  /*a8a0*/  BRA.DIV UR5, `(.L_x_298) ;  /* 0x0000001205607947 */ /* 0x000fea000b800000 */
[----:B------:R-:W-:-:S13]  /*a8b0*/  ELECT P6, URZ, PT ;  /* 0x00000000003f782f */ /* 0x000fda00038c0000 */
.L_x_324:
[----:B------:R-:W0:Y:S01]  /*a8c0*/  LDC R4, c[0x0][0x28c] ;  /* 0x0000a300ff047b82 */ /* 0x000e220000000800 */
[----:B------:R-:W-:Y:S01]  /*a8d0*/  BSSY B1, `(.L_x_299) ;  /* 0x000003b000017945 */ /* 0x000fe20003800000 */
[----:B0-----:R-:W-:-:S13]  /*a8e0*/  ISETP.LT.OR P6, PT, R4, 0x1, !P6 ;  /* 0x000000010400780c */ /* 0x001fda00077c1670 */
[----:B------:R-:W-:Y:S05]  /*a8f0*/  @P6 BRA `(.L_x_300) ;  /* 0x0000000000e06947 */ /* 0x000fea0003800000 */
[----:B------:R-:W-:Y:S02]  /*a900*/  IMAD R20, R20, 0x2, R11 ;  /* 0x0000000214147824 */ /* 0x000fe400078e020b */
[----:B------:R-:W-:Y:S02]  /*a910*/  IMAD.SHL.U32 R21, R13, 0x100, RZ ;  /* 0x000001000d157824 */ /* 0x000fe400078e00ff */
[----:B------:R-:W-:Y:S02]  /*a920*/  IMAD.MOV.U32 R22, RZ, RZ, RZ ;  /* 0x000000ffff167224 */ /* 0x000fe400078e00ff */
[----:B------:R-:W-:Y:S02]  /*a930*/  IMAD.MOV.U32 R4, RZ, RZ, R12 ;  /* 0x000000ffff047224 */ /* 0x000fe400078e000c */
[----:B------:R-:W-:Y:S02]  /*a940*/  IMAD.MOV.U32 R5, RZ, RZ, R0 ;  /* 0x000000ffff057224 */ /* 0x000fe400078e0000 */
[----:B------:R-:W-:-:S02]  /*a950*/  IMAD.MOV.U32 R14, RZ, RZ, R3 ;  /* 0x000000ffff0e7224 */ /* 0x000fc400078e0003 */
[----:B------:R-:W-:-:S07]  /*a960*/  IMAD.SHL.U32 R15, R20, 0x40, RZ ;  /* 0x00000040140f7824 */ /* 0x000fce00078e00ff */
.L_x_303:
[----:B------:R-:W0:Y:S01]  /*a970*/  S2UR UR5, SR_CgaCtaId ;  /* 0x00000000000579c3 */ /* 0x000e220000008800 */
[----:B------:R-:W-:Y:S02]  /*a980*/  MOV R20, 0x400 ;  /* 0x0000040000147802 */ /* 0x000fe40000000f00 */
[----:B------:R-:W-:Y:S02]  /*a990*/  SHF.L.U32 R7, R5, 0x1f, RZ ;  /* 0x0000001f05077819 */ /* 0x000fe400000006ff */
[----:B------:R-:W-:-:S13]  /*a9a0*/  LOP3.LUT P1, RZ, R18, 0x7f, RZ, 0xc0, !PT ;  /* 0x0000007f12ff7812 */ /* 0x000fda000782c0ff */
[----:B------:R-:W1:Y:S01]  /*a9b0*/  @!P1 LDC R13, c[0x0][0x500] ;  /* 0x00014000ff0d9b82 */ /* 0x000e620000000800 */
[----:B0-----:R-:W-:-:S05]  /*a9c0*/  IMAD.U32 R11, RZ, RZ, UR5 ;  /* 0x00000005ff0b7e24 */ /* 0x001fca000f8e00ff */
[----:B------:R-:W-:-:S05]  /*a9d0*/  LEA R23, R11, R20, 0x18 ;  /* 0x000000140b177211 */ /* 0x000fca00078ec0ff */
[----:B------:R-:W-:-:S04]  /*a9e0*/  IMAD R20, R14, 0x8, R23 ;  /* 0x000000080e147824 */ /* 0x000fc800078e0217 */
[----:B------:R-:W0:Y:S02]  /*a9f0*/  SYNCS.PHASECHK.TRANS64.TRYWAIT P0, [R20+URZ+0x48], R7 ;  /* 0x00004807140075a7 */ /* 0x000e24000800017f */
[----:B01----:R-:W-:Y:S05]  /*aa00*/  @!P0 BRA `(.L_x_301) ;  /* 0x0000001000288947 */ /* 0x003fea0003800000 */
.L_x_325:
[----:B0-----:R-:W-:Y:S01]  /*aa10*/  PRMT R7, R8, 0x9910, RZ ;  /* 0x0000991008077816 */ /* 0x001fe200000000ff */
[----:B------:R0:W-:Y:S03]  /*aa20*/  @!P1 SYNCS.ARRIVE.TRANS64 RZ, [R20+URZ], R13 ;  /* 0x0000000d14ff99a7 */ /* 0x0001e6000800003f */
[----:B------:R-:W-:-:S13]  /*aa30*/  ISETP.NE.AND P0, PT, R7, 0x2, PT ;  /* 0x000000020700780c */ /* 0x000fda0003f05270 */
[----:B0-----:R-:W-:Y:S05]  /*aa40*/  @P0 BRA `(.L_x_302) ;  /* 0x0000000000040947 */ /* 0x001fea0003800000 */
[----:B------:R-:W-:Y:S01]  /*aa50*/  BPT.TRAP 0x1 ;  /* 0x000000040000795c */ /* 0x000fe20000300000 */
.L_x_302:
[----:B------:R-:W-:Y:S01]  /*aa60*/  IMAD R7, R14, 0x2, R11 ;  /* 0x000000020e077824 */ /* 0x000fe200078e020b */
[----:B------:R-:W-:Y:S01]  /*aa70*/  R2UR UR9, R20 ;  /* 0x00000000140972ca */ /* 0x000fe200000e0000 */
[----:B------:R-:W-:Y:S01]  /*aa80*/  VIADD R4, R4, 0xffffffff ;  /* 0xffffffff04047836 */ /* 0x000fe20000000000 */
[----:B------:R-:W-:Y:S01]  /*aa90*/  UIADD3 UR6, UP0, UR24, 0xf0, URZ ;  /* 0x000000f018067890 */ /* 0x000fe2000ff1e03f */
[----:B------:R-:W-:Y:S01]  /*aaa0*/  IMAD.SHL.U32 R7, R7, 0x800, RZ ;  /* 0x0000080007077824 */ /* 0x000fe200078e00ff */
[----:B------:R-:W-:Y:S01]  /*aab0*/  R2UR UR11, R15 ;  /* 0x000000000f0b72ca */ /* 0x000fe200000e0000 */
[----:B------:R-:W-:Y:S01]  /*aac0*/  UIADD3 UR26, UP1, UR24, 0x1f0, URZ ;  /* 0x000001f0181a7890 */ /* 0x000fe2000ff3e03f */
[----:B------:R-:W-:Y:S01]  /*aad0*/  R2UR UR10, R22 ;  /* 0x00000000160a72ca */ /* 0x000fe200000e0000 */
[--C-:B------:R-:W-:Y:S01]  /*aae0*/  IMAD R7, R7, 0x2, R23.reuse ;  /* 0x0000000207077824 */ /* 0x100fe200078e0217 */
[----:B------:R-:W-:Y:S01]  /*aaf0*/  R2UR UR12, R6 ;  /* 0x00000000060c72ca */ /* 0x000fe200000e0000 */
[C---:B------:R-:W-:Y:S01]  /*ab00*/  IMAD R23, R14.reuse, 0x4000, R23 ;  /* 0x000040000e177824 */ /* 0x040fe200078e0217 */
[----:B------:R-:W-:Y:S01]  /*ab10*/  R2UR UR19, R21 ;  /* 0x00000000151372ca */ /* 0x000fe200000e0000 */
[----:B------:R-:W-:Y:S01]  /*ab20*/  UIADD3.X UR7, URZ, UR25, URZ, UP0, !UPT ;  /* 0x000000193f077290 */ /* 0x000fe200087fe43f */
[----:B------:R-:W-:Y:S01]  /*ab30*/  R2UR UR5, R7 ;  /* 0x00000000070572ca */ /* 0x000fe200000e0000 */
[----:B------:R-:W-:Y:S01]  /*ab40*/  VIADD R14, R14, 0x1 ;  /* 0x000000010e0e7836 */ /* 0x000fe20000000000 */
[----:B------:R-:W-:Y:S01]  /*ab50*/  R2UR UR8, R23 ;  /* 0x00000000170872ca */ /* 0x000fe200000e0000 */
[----:B------:R-:W-:Y:S01]  /*ab60*/  UIADD3.X UR27, URZ, UR25, URZ, UP1, !UPT ;  /* 0x000000193f1b7290 */ /* 0x000fe20008ffe43f */
[----:B------:R-:W-:Y:S01]  /*ab70*/  ISETP.GT.AND P1, PT, R4, 0x1, PT ;  /* 0x000000010400780c */ /* 0x000fe20003f24270 */
[----:B------:R-:W-:Y:S01]  /*ab80*/  UMOV UR20, 0x30000 ;  /* 0x0003000000147882 */ /* 0x000fe20000000000 */
[----:B------:R-:W-:Y:S01]  /*ab90*/  UMOV UR14, 0x0 ;  /* 0x00000000000e7882 */ /* 0x000fe20000000000 */
[----:B------:R-:W-:Y:S01]  /*aba0*/  UMOV UR15, 0x10000000 ;  /* 0x10000000000f7882 */ /* 0x000fe20000000000 */
[----:B------:R-:W-:Y:S01]  /*abb0*/  ISETP.NE.AND P0, PT, R14, 0x9, PT ;  /* 0x000000090e00780c */ /* 0x000fe20003f05270 */
[----:B------:R-:W-:-:S03]  /*abc0*/  VIADD R22, R22, 0x20 ;  /* 0x0000002016167836 */ /* 0x000fc60000000000 */
[----:B------:R-:W-:Y:S01]  /*abd0*/  SEL R20, RZ, 0x1, P0 ;  /* 0x00000001ff147807 */ /* 0x000fe20000000000 */
[----:B------:R-:W-:Y:S01]  /*abe0*/  UIADD3 UR5, UR5, 0x180, URZ ;  /* 0x0000018005057890 */ /* 0x000fe2000fffe03f */
[----:B------:R-:W-:Y:S01]  /*abf0*/  SEL R14, R14, RZ, P0 ;  /* 0x000000ff0e0e7207 */ /* 0x000fe20000000000 */
[----:B------:R-:W-:Y:S01]  /*ac00*/  UIADD3 UR16, UR8, 0x12180, URZ ;  /* 0x0001218008107890 */ /* 0x000fe2000fffe03f */
[----:B------:R-:W-:-:S04]  /*ac10*/  LOP3.LUT R5, R5, R20, RZ, 0x3c, !PT ;  /* 0x0000001405057212 */ /* 0x000fc800078e3cff */
[----:B------:R-:W-:Y:S02]  /*ac20*/  UMOV UR8, UR5 ;  /* 0x0000000500087c82 */ /* 0x000fe40008000000 */
[----:B------:R0:W-:Y:S02]  /*ac30*/  UTMALDG.3D.MULTICAST [UR8], [UR6], UR20, desc[UR14] ;  /* 0x00000e08060073b4 */ /* 0x0001e40008011814 */
[----:B0-----:R-:W-:Y:S01]  /*ac40*/  UMOV UR8, UR16 ;  /* 0x0000001000087c82 */ /* 0x001fe20008000000 */
[----:B------:R-:W-:Y:S02]  /*ac50*/  UMOV UR11, UR19 ;  /* 0x00000013000b7c82 */ /* 0x000fe40008000000 */
[----:B------:R0:W-:Y:S02]  /*ac60*/  UTMALDG.3D [UR8], [UR26], desc[UR14] ;  /* 0x00000e081a0075b4 */ /* 0x0001e40008011000 */
[----:B0-----:R-:W-:Y:S05]  /*ac70*/  @P1 BRA `(.L_x_303) ;  /* 0xfffffffc003c1947 */ /* 0x001fea000383ffff */
.L_x_300:
[----:B------:R-:W-:Y:S05]  /*ac80*/  BSYNC B1 ;  /* 0x0000000000017941 */ /* 0x000fea0003800000 */
.L_x_299:
[----:B------:R-:W-:Y:S01]  /*ac90*/  LOP3.LUT P1, RZ, R9, 0xff, RZ, 0xc0, !PT ;  /* 0x000000ff09ff7812 */ /* 0x000fe2000782c0ff */
[C---:B------:R-:W-:Y:S01]  /*aca0*/  IMAD.IADD R6, R10.reuse, 0x1, R3 ;  /* 0x000000010a067824 */ /* 0x040fe200078e0203 */
[----:B------:R-:W-:Y:S01]  /*acb0*/  ULDC.64 UR6, c[0x0][0x650] ;  /* 0x0001940000067ab9 */ /* 0x000fe20000000a00 */
[----:B------:R-:W-:Y:S01]  /*acc0*/  ISETP.GE.U32.AND P2, PT, R10, 0x9, PT ;  /* 0x000000090a00780c */ /* 0x000fe20003f46070 */
[----:B------:R-:W-:Y:S01]  /*acd0*/  BSSY B1, `(.L_x_304) ;  /* 0x000006b000017945 */ /* 0x000fe20003800000 */
[----:B------:R-:W-:Y:S01]  /*ace0*/  IMAD.MOV.U32 R20, RZ, RZ, -0x1 ;  /* 0xffffffffff147424 */ /* 0x000fe200078e00ff */
[----:B------:R-:W-:Y:S01]  /*acf0*/  ISETP.GT.U32.AND P0, PT, R6, 0x8, PT ;  /* 0x000000080600780c */ /* 0x000fe20003f04070 */
[----:B------:R-:W-:Y:S01]  /*ad00*/  IMAD.MOV.U32 R13, RZ, RZ, -0x1 ;  /* 0xffffffffff0d7424 */ /* 0x000fe200078e00ff */
[----:B------:R-:W-:Y:S02]  /*ad10*/  PRMT R9, RZ, 0x7610, R9 ;  /* 0x00007610ff097816 */ /* 0x000fe40000000009 */
[----:B------:R-:W-:-:S03]  /*ad20*/  ISETP.LT.U32.AND P0, PT, R10, 0x9, P0 ;  /* 0x000000090a00780c */ /* 0x000fc60000701070 */
[----:B------:R-:W0:Y:S01]  /*ad30*/  @P1 S2R R11, SR_CgaCtaId ;  /* 0x00000000000b1919 */ /* 0x000e220000008800 */
[----:B------:R-:W-:-:S04]  /*ad40*/  @P1 MOV R4, 0x400 ;  /* 0x0000040000041802 */ /* 0x000fc80000000f00 */
[----:B0-----:R-:W-:Y:S01]  /*ad50*/  @P1 LEA R3, R11, R4, 0x18 ;  /* 0x000000040b031211 */ /* 0x001fe200078ec0ff */
[----:B------:R-:W-:-:S03]  /*ad60*/  IMAD.WIDE.U32 R4, R6, 0x38e38e39, RZ ;  /* 0x38e38e3906047825 */ /* 0x000fc600078e00ff */
[----:B------:R0:W-:Y:S01]  /*ad70*/  @P1 SYNCS.ARRIVE.TRANS64.A1T0 RZ, [R3+URZ+0xa8], RZ ;  /* 0x0000a8ff03ff19a7 */ /* 0x0001e2000810003f */
[----:B------:R-:W-:Y:S02]  /*ad80*/  IADD3 R16, P1, R16, UR22, RZ ;  /* 0x0000001610107c10 */ /* 0x000fe4000ff3e0ff */
[----:B------:R-:W-:Y:S02]  /*ad90*/  SHF.R.U32.HI R5, RZ, 0x1, R5 ;  /* 0x00000001ff057819 */ /* 0x000fe40000011605 */
[----:B------:R-:W-:Y:S02]  /*ada0*/  IADD3.X R17, R17, UR13, RZ, P1, !PT ;  /* 0x0000000d11117c10 */ /* 0x000fe40008ffe4ff */
[----:B------:R-:W-:Y:S02]  /*adb0*/  PRMT R4, RZ, 0x7610, R4 ;  /* 0x00007610ff047816 */ /* 0x000fe40000000004 */
[----:B0-----:R-:W-:Y:S02]  /*adc0*/  SEL R3, RZ, 0x1, !P0 ;  /* 0x00000001ff037807 */ /* 0x001fe40004000000 */
[----:B------:R-:W-:-:S02]  /*add0*/  ISETP.GE.U32.AND P0, PT, R16, UR6, PT ;  /* 0x0000000610007c0c */ /* 0x000fc4000bf06070 */
[----:B------:R-:W-:Y:S01]  /*ade0*/  LOP3.LUT R0, R0, R3, RZ, 0x3c, !PT ;  /* 0x0000000300007212 */ /* 0x000fe200078e3cff */
[----:B------:R-:W-:Y:S01]  /*adf0*/  IMAD R3, R5, -0x9, R6 ;  /* 0xfffffff705037824 */ /* 0x000fe200078e0206 */
[----:B------:R-:W-:Y:S01]  /*ae00*/  ISETP.GE.U32.AND.EX P0, PT, R17, UR7, PT, P0 ;  /* 0x0000000711007c0c */ /* 0x000fe2000bf06100 */
[----:B------:R-:W-:Y:S01]  /*ae10*/  IMAD.MOV.U32 R6, RZ, RZ, -0x1 ;  /* 0xffffffffff067424 */ /* 0x000fe200078e00ff */
[----:B------:R-:W-:-:S11]  /*ae20*/  @P2 LOP3.LUT R0, R0, 0x1, R5, 0x78, !PT ;  /* 0x0000000100002812 */ /* 0x000fd600078e7805 */
[----:B------:R-:W-:Y:S05]  /*ae30*/  @P0 BRA `(.L_x_305) ;  /* 0x0000000400500947 */ /* 0x000fea0003800000 */
[----:B------:R-:W0:Y:S01]  /*ae40*/  S2R R15, SR_CTAID.X ;  /* 0x00000000000f7919 */ /* 0x000e220000002500 */
[----:B------:R-:W-:Y:S01]  /*ae50*/  ULDC.64 UR6, c[0x0][0x628] ;  /* 0x00018a0000067ab9 */ /* 0x000fe20000000a00 */
[----:B------:R-:W1:Y:S01]  /*ae60*/  LDC R20, c[0x0][0x144] ;  /* 0x00005100ff147b82 */ /* 0x000e620000000800 */
[----:B------:R-:W-:Y:S01]  /*ae70*/  ISETP.NE.U32.AND P0, PT, RZ, UR6, PT ;  /* 0x00000006ff007c0c */ /* 0x000fe2000bf05070 */
[----:B------:R-:W2:Y:S01]  /*ae80*/  S2R R13, SR_CTAID.Y ;  /* 0x00000000000d7919 */ /* 0x000ea20000002600 */
[----:B------:R-:W-:Y:S01]  /*ae90*/  ULDC UR8, c[0x0][0x630] ;  /* 0x00018c0000087ab9 */ /* 0x000fe20000000800 */
[----:B------:R-:W-:Y:S01]  /*aea0*/  ULDC UR9, c[0x0][0x150] ;  /* 0x0000540000097ab9 */ /* 0x000fe20000000800 */
[----:B------:R-:W-:Y:S01]  /*aeb0*/  ISETP.NE.AND.EX P0, PT, RZ, UR7, PT, P0 ;  /* 0x00000007ff007c0c */ /* 0x000fe2000bf05300 */
[----:B------:R-:W-:Y:S02]  /*aec0*/  IMAD.MOV.U32 R4, RZ, RZ, R16 ;  /* 0x000000ffff047224 */ /* 0x000fe400078e0010 */
[----:B------:R-:W-:Y:S01]  /*aed0*/  IMAD.MOV.U32 R5, RZ, RZ, R17 ;  /* 0x000000ffff057224 */ /* 0x000fe200078e0011 */
[----:B0-----:R-:W-:-:S09]  /*aee0*/  I2FP.F32.U32 R22, R15 ;  /* 0x0000000f00167245 */ /* 0x001fd20000201000 */
[----:B------:R-:W-:Y:S05]  /*aef0*/  @!P0 BRA `(.L_x_306) ;  /* 0x0000000000288947 */ /* 0x000fea0003800000 */
[----:B------:R-:W-:Y:S02]  /*af00*/  ULDC UR5, c[0x0][0x634] ;  /* 0x00018d0000057ab9 */ /* 0x000fe40000000800 */
[----:B------:R-:W-:-:S05]  /*af10*/  IADD3 R5, P0, R16, UR5, RZ ;  /* 0x0000000510057c10 */ /* 0x000fca000ff1e0ff */
[----:B------:R-:W-:-:S04]  /*af20*/  IMAD.X R21, RZ, RZ, R17, P0 ;  /* 0x000000ffff157224 */ /* 0x000fc800000e0611 */
[----:B------:R-:W-:-:S04]  /*af30*/  IMAD.WIDE.U32 R6, R21, UR6, RZ ;  /* 0x0000000615067c25 */ /* 0x000fc8000f8e00ff */
[----:B------:R-:W-:-:S04]  /*af40*/  IMAD.WIDE.U32 R6, P0, R5, UR7, R6 ;  /* 0x0000000705067c25 */ /* 0x000fc8000f800006 */
[----:B------:R-:W-:-:S04]  /*af50*/  IMAD.WIDE.U32 R4, R5, UR6, RZ ;  /* 0x0000000605047c25 */ /* 0x000fc8000f8e00ff */
[----:B------:R-:W-:Y:S01]  /*af60*/  IMAD.MOV.U32 R4, RZ, RZ, R7 ;  /* 0x000000ffff047224 */ /* 0x000fe200078e0007 */
[----:B------:R-:W-:Y:S01]  /*af70*/  IADD3 RZ, P1, R5, R6, RZ ;  /* 0x0000000605ff7210 */ /* 0x000fe20007f3e0ff */
[----:B------:R-:W-:-:S04]  /*af80*/  IMAD.X R5, RZ, RZ, RZ, P0 ;  /* 0x000000ffff057224 */ /* 0x000fc800000e06ff */
[----:B------:R-:W-:-:S08]  /*af90*/  IMAD.WIDE.U32.X R4, R21, UR7, R4, P1 ;  /* 0x0000000715047c25 */ /* 0x000fd000088e0404 */
.L_x_306:
[----:B------:R-:W-:Y:S01]  /*afa0*/  FMUL R22, R22, UR9 ;  /* 0x0000000916167c20 */ /* 0x000fe20008400000 */
[--C-:B------:R-:W-:Y:S01]  /*afb0*/  SHF.R.U64 R14, R4, UR8, R5.reuse ;  /* 0x00000008040e7c19 */ /* 0x100fe20008001205 */
[----:B------:R-:W-:Y:S01]  /*afc0*/  ULDC.64 UR6, c[0x0][0x620] ;  /* 0x0001880000067ab9 */ /* 0x000fe20000000a00 */
[----:B------:R-:W-:Y:S01]  /*afd0*/  SHF.R.U32.HI R4, RZ, UR8, R5 ;  /* 0x00000008ff047c19 */ /* 0x000fe20008011605 */
[----:B------:R-:W-:Y:S01]  /*afe0*/  ULDC.64 UR8, c[0x0][0x640] ;  /* 0x0001900000087ab9 */ /* 0x000fe20000000a00 */
[----:B------:R-:W-:Y:S01]  /*aff0*/  IADD3 R5, P0, RZ, -R14, RZ ;  /* 0x8000000eff057210 */ /* 0x000fe20007f1e0ff */
[----:B------:R-:W0:Y:S01]  /*b000*/  F2I.U32.TRUNC.NTZ R22, R22 ;  /* 0x0000001600167305 */ /* 0x000e22000020f000 */
[----:B------:R-:W-:-:S03]  /*b010*/  ULDC UR5, c[0x0][0x618] ;  /* 0x0001860000057ab9 */ /* 0x000fc60000000800 */
[----:B------:R-:W-:Y:S01]  /*b020*/  IMAD.X R4, RZ, RZ, ~R4, P0 ;  /* 0x000000ffff047224 */ /* 0x000fe200000e0e04 */
[----:B------:R-:W-:-:S03]  /*b030*/  ISETP.NE.U32.AND P0, PT, RZ, UR8, PT ;  /* 0x00000008ff007c0c */ /* 0x000fc6000bf05070 */
[----:B------:R-:W-:Y:S01]  /*b040*/  IMAD R4, R4, UR6, RZ ;  /* 0x0000000604047c24 */ /* 0x000fe2000f8e02ff */
[----:B------:R-:W-:-:S03]  /*b050*/  ISETP.NE.AND.EX P0, PT, RZ, UR9, PT, P0 ;  /* 0x00000009ff007c0c */ /* 0x000fc6000bf05300 */
[C---:B------:R-:W-:Y:S02]  /*b060*/  IMAD R7, R5.reuse, UR7, R4 ;  /* 0x0000000705077c24 */ /* 0x040fe4000f8e0204 */
[----:B------:R-:W-:Y:S01]  /*b070*/  IMAD.WIDE.U32 R4, R5, UR6, R16 ;  /* 0x0000000605047c25 */ /* 0x000fe2000f8e0010 */
[----:B------:R-:W-:-:S03]  /*b080*/  ULDC UR6, c[0x0][0x154] ;  /* 0x0000550000067ab9 */ /* 0x000fc60000000800 */
[----:B0-----:R-:W-:Y:S02]  /*b090*/  IMAD.MOV R6, RZ, RZ, -R22 ;  /* 0x000000ffff067224 */ /* 0x001fe400078e0a16 */
[----:B------:R-:W-:Y:S02]  /*b0a0*/  IMAD.IADD R5, R5, 0x1, R7 ;  /* 0x0000000105057824 */ /* 0x000fe400078e0207 */
[----:B-1----:R-:W-:Y:S01]  /*b0b0*/  IMAD R15, R20, R6, R15 ;  /* 0x00000006140f7224 */ /* 0x002fe200078e020f */
[----:B--2---:R-:W-:Y:S01]  /*b0c0*/  I2FP.F32.U32 R6, R13 ;  /* 0x0000000d00067245 */ /* 0x004fe20000201000 */
[----:B------:R-:W0:Y:S01]  /*b0d0*/  LDC R20, c[0x0][0x148] ;  /* 0x00005200ff147b82 */ /* 0x000e220000000800 */
[--C-:B------:R-:W-:Y:S02]  /*b0e0*/  SHF.R.U64 R21, R4, UR5, R5.reuse ;  /* 0x0000000504157c19 */ /* 0x100fe40008001205 */
[----:B------:R-:W-:Y:S01]  /*b0f0*/  SHF.R.U32.HI R4, RZ, UR5, R5 ;  /* 0x00000005ff047c19 */ /* 0x000fe20008011605 */
[----:B------:R-:W-:Y:S01]  /*b100*/  FMUL R6, R6, UR6 ;  /* 0x0000000606067c20 */ /* 0x000fe20008400000 */
[----:B------:R-:W-:-:S02]  /*b110*/  ULDC UR5, c[0x0][0x608] ;  /* 0x0001820000057ab9 */ /* 0x000fc40000000800 */
[--C-:B------:R-:W-:Y:S01]  /*b120*/  SHF.R.U64 R23, R21, UR5, R4.reuse ;  /* 0x0000000515177c19 */ /* 0x100fe20008001204 */
[----:B------:R1:W2:Y:S01]  /*b130*/  F2I.U32.TRUNC.NTZ R24, R6 ;  /* 0x0000000600187305 */ /* 0x0002a2000020f000 */
[----:B------:R-:W-:Y:S01]  /*b140*/  SHF.R.U32.HI R4, RZ, UR5, R4 ;  /* 0x00000005ff047c19 */ /* 0x000fe20008011604 */
[----:B------:R-:W-:-:S03]  /*b150*/  ULDC UR5, c[0x0][0x658] ;  /* 0x0001960000057ab9 */ /* 0x000fc60000000800 */
[--C-:B------:R-:W-:Y:S02]  /*b160*/  SHF.R.U64 R22, R23, UR5, R4.reuse ;  /* 0x0000000517167c19 */ /* 0x100fe40008001204 */
[----:B------:R-:W-:-:S03]  /*b170*/  SHF.R.U32.HI R25, RZ, UR5, R4 ;  /* 0x00000005ff197c19 */ /* 0x000fc60008011604 */
[----:B------:R-:W-:Y:S02]  /*b180*/  IMAD.MOV.U32 R4, RZ, RZ, R22 ;  /* 0x000000ffff047224 */ /* 0x000fe400078e0016 */
[----:B------:R-:W-:Y:S01]  /*b190*/  IMAD.MOV.U32 R5, RZ, RZ, R25 ;  /* 0x000000ffff057224 */ /* 0x000fe200078e0019 */
[----:B-1----:R-:W-:Y:S06]  /*b1a0*/  @!P0 BRA `(.L_x_307) ;  /* 0x0000000000288947 */ /* 0x002fec0003800000 */
        /* <DEDUP_REMOVED lines=10> */
.L_x_307:
[----:B------:R-:W-:Y:S01]  /*b250*/  ISETP.NE.AND P0, PT, R2, 0x1, PT ;  /* 0x000000010200780c */ /* 0x000fe20003f05270 */
[----:B------:R-:W-:Y:S01]  /*b260*/  ULDC UR5, c[0x0][0x648] ;  /* 0x0001920000057ab9 */ /* 0x000fe20000000800 */
[----:B------:R-:W-:Y:S01]  /*b270*/  LOP3.LUT R23, R23, UR17, RZ, 0xc0, !PT ;  /* 0x0000001117177c12 */ /* 0x000fe2000f8ec0ff */
[----:B--2---:R-:W-:Y:S01]  /*b280*/  IMAD.MOV R24, RZ, RZ, -R24 ;  /* 0x000000ffff187224 */ /* 0x004fe200078e0a18 */
[----:B------:R-:W-:Y:S01]  /*b290*/  SHF.R.U64 R4, R4, UR5, R5 ;  /* 0x0000000504047c19 */ /* 0x000fe20008001205 */
[----:B------:R-:W-:Y:S01]  /*b2a0*/  ULDC UR5, c[0x0][0x638] ;  /* 0x00018e0000057ab9 */ /* 0x000fe20000000800 */
[----:B------:R-:W-:Y:S01]  /*b2b0*/  LOP3.LUT R21, R21, UR4, RZ, 0xc0, !PT ;  /* 0x0000000415157c12 */ /* 0x000fe2000f8ec0ff */
[----:B------:R-:W-:Y:S01]  /*b2c0*/  ULDC UR6, c[0x0][0x610] ;  /* 0x0001840000067ab9 */ /* 0x000fe20000000800 */
[----:B------:R-:W-:Y:S02]  /*b2d0*/  IMAD.MOV.U32 R6, RZ, RZ, R14 ;  /* 0x000000ffff067224 */ /* 0x000fe400078e000e */
[----:B------:R-:W-:-:S02]  /*b2e0*/  IMAD.MOV R5, RZ, RZ, -R4 ;  /* 0x000000ffff057224 */ /* 0x000fc400078e0a04 */
[----:B------:R-:W-:Y:S02]  /*b2f0*/  IMAD R4, R4, UR18, R23 ;  /* 0x0000001204047c24 */ /* 0x000fe4000f8e0217 */
[----:B0-----:R-:W-:Y:S02]  /*b300*/  @P0 IMAD R15, R20, R24, R13 ;  /* 0x00000018140f0224 */ /* 0x001fe400078e020d */
[----:B------:R-:W-:Y:S01]  /*b310*/  IMAD R22, R5, UR5, R22 ;  /* 0x0000000505167c24 */ /* 0x000fe2000f8e0216 */
[----:B------:R-:W-:Y:S01]  /*b320*/  ULDC UR5, c[0x0][0x600] ;  /* 0x0001800000057ab9 */ /* 0x000fe20000000800 */
[----:B------:R-:W-:Y:S02]  /*b330*/  IMAD R15, R4, UR6, R15 ;  /* 0x00000006040f7c24 */ /* 0x000fe4000f8e020f */
[----:B------:R-:W-:Y:S02]  /*b340*/  IMAD R22, R22, UR5, R21 ;  /* 0x0000000516167c24 */ /* 0x000fe4000f8e0215 */
[----:B------:R-:W-:-:S03]  /*b350*/  IMAD.MOV.U32 R4, RZ, RZ, 0x1 ;  /* 0x00000001ff047424 */ /* 0x000fc600078e00ff */
[----:B------:R-:W-:Y:S02]  /*b360*/  SEL R13, R22, R15, !P0 ;  /* 0x0000000f160d7207 */ /* 0x000fe40004000000 */
[----:B------:R-:W-:-:S07]  /*b370*/  SEL R20, R15, R22, !P0 ;  /* 0x000000160f147207 */ /* 0x000fce0004000000 */
.L_x_305:
[----:B------:R-:W-:Y:S05]  /*b380*/  BSYNC B1 ;  /* 0x0000000000017941 */ /* 0x000fea0003800000 */
.L_x_304:
[----:B------:R-:W-:-:S13]  /*b390*/  LOP3.LUT P0, RZ, R4, 0xff, RZ, 0xc0, !PT ;  /* 0x000000ff04ff7812 */ /* 0x000fda000780c0ff */
[----:B------:R-:W-:Y:S05]  /*b3a0*/  @P0 BRA `(.L_x_308) ;  /* 0xfffffff400380947 */ /* 0x000fea000383ffff */
[----:B------:R-:W-:Y:S05]  /*b3b0*/  BSYNC B0 ;  /* 0x0000000000007941 */ /* 0x000fea0003800000 */
.L_x_297:
[----:B------:R-:W-:-:S03]  /*b3c0*/  UMOV UR5, 0xffffffff ;  /* 0xffffffff00057882 */ /* 0x000fc60000000000 */
[----:B------:R-:W-:Y:S05]  /*b3d0*/  BRA.DIV UR5, `(.L_x_309) ;  /* 0x0000000605c87947 */ /* 0x000fea000b800000 */
[----:B------:R-:W-:-:S13]  /*b3e0*/  ELECT P6, URZ, PT ;  /* 0x00000000003f782f */ /* 0x000fda00038c0000 */
.L_x_328:
[----:B------:R-:W-:Y:S04]  /*b3f0*/  BSSY B0, `(.L_x_310) ;  /* 0x0000058000007945 */ /* 0x000fe80003800000 */
[----:B------:R-:W-:Y:S05]  /*b400*/  @!P6 BRA `(.L_x_311) ;  /* 0x000000040058e947 */ /* 0x000fea0003800000 */
[----:B------:R-:W-:-:S04]  /*b410*/  LOP3.LUT R19, R19, 0x2, RZ, 0xfc, !PT ;  /* 0x0000000213137812 */ /* 0x000fc800078efcff */
[----:B------:R-:W-:-:S13]  /*b420*/  ISETP.NE.AND P0, PT, R19, 0x3, PT ;  /* 0x000000031300780c */ /* 0x000fda0003f05270 */
[----:B------:R-:W-:Y:S05]  /*b430*/  @!P0 BRA `(.L_x_312) ;  /* 0x0000000000048947 */ /* 0x000fea0003800000 */
[----:B------:R-:W-:Y:S01]  /*b440*/  BPT.TRAP 0x1 ;  /* 0x000000040000795c */ /* 0x000fe20000300000 */
.L_x_312:
[----:B------:R-:W0:Y:S01]  /*b450*/  S2R R5, SR_CgaCtaId ;  /* 0x0000000000057919 */ /* 0x000e220000008800 */
[----:B------:R-:W-:Y:S02]  /*b460*/  MOV R2, 0x400 ;  /* 0x0000040000027802 */ /* 0x000fe40000000f00 */
[----:B------:R-:W-:Y:S02]  /*b470*/  SHF.L.U32 R4, R0, 0x1f, RZ ;  /* 0x0000001f00047819 */ /* 0x000fe400000006ff */
[----:B0-----:R-:W-:-:S05]  /*b480*/  LEA R2, R5, R2, 0x18 ;  /* 0x0000000205027211 */ /* 0x001fca00078ec0ff */
[----:B------:R-:W-:-:S04]  /*b490*/  VIADD R2, R2, 0x48 ;  /* 0x0000004802027836 */ /* 0x000fc80000000000 */
[C---:B------:R-:W-:Y:S02]  /*b4a0*/  IMAD R7, R3.reuse, 0x8, R2 ;  /* 0x0000000803077824 */ /* 0x040fe400078e0202 */
[----:B------:R-:W-:Y:S02]  /*b4b0*/  VIADD R3, R3, 0x1 ;  /* 0x0000000103037836 */ /* 0x000fe40000000000 */
[----:B------:R-:W0:Y:S03]  /*b4c0*/  SYNCS.PHASECHK.TRANS64.TRYWAIT P0, [R7+URZ], R4 ;  /* 0x00000004070075a7 */ /* 0x000e26000800017f */
[----:B------:R-:W-:-:S04]  /*b4d0*/  ISETP.NE.AND P1, PT, R3, 0x9, PT ;  /* 0x000000090300780c */ /* 0x000fc80003f25270 */
[----:B------:R-:W-:Y:S02]  /*b4e0*/  SEL R5, RZ, 0x1, P1 ;  /* 0x00000001ff057807 */ /* 0x000fe40000800000 */
[----:B------:R-:W-:Y:S02]  /*b4f0*/  SEL R3, R3, RZ, P1 ;  /* 0x000000ff03037207 */ /* 0x000fe40000800000 */
[----:B------:R-:W-:-:S03]  /*b500*/  LOP3.LUT R6, R0, R5, RZ, 0x3c, !PT ;  /* 0x0000000500067212 */ /* 0x000fc600078e3cff */
[----:B------:R-:W-:Y:S01]  /*b510*/  IMAD R8, R3, 0x8, R2 ;  /* 0x0000000803087824 */ /* 0x000fe200078e0202 */
[----:B------:R-:W-:Y:S01]  /*b520*/  SHF.L.U32 R5, R6, 0x1f, RZ ;  /* 0x0000001f06057819 */ /* 0x000fe200000006ff */
[----:B0-----:R-:W-:Y:S06]  /*b530*/  @!P0 BRA `(.L_x_313) ;  /* 0x0000000400908947 */ /* 0x001fec0003800000 */
.L_x_329:
[----:B------:R-:W1:Y:S01]  /*b540*/  SYNCS.PHASECHK.TRANS64.TRYWAIT P0, [R8+URZ], R5 ;  /* 0x00000005080075a7 */ /* 0x000e62000800017f */
[----:B------:R-:W-:-:S05]  /*b550*/  VIADD R0, R3, 0x1 ;  /* 0x0000000103007836 */ /* 0x000fca0000000000 */
[----:B------:R-:W-:-:S04]  /*b560*/  ISETP.NE.AND P1, PT, R0, 0x9, PT ;  /* 0x000000090000780c */ /* 0x000fc80003f25270 */
[----:B------:R-:W-:Y:S02]  /*b570*/  SEL R3, RZ, 0x1, P1 ;  /* 0x00000001ff037807 */ /* 0x000fe40000800000 */
[----:B0-----:R-:W-:Y:S02]  /*b580*/  SEL R7, R0, RZ, P1 ;  /* 0x000000ff00077207 */ /* 0x001fe40000800000 */
[----:B------:R-:W-:-:S03]  /*b590*/  LOP3.LUT R6, R6, R3, RZ, 0x3c, !PT ;  /* 0x0000000306067212 */ /* 0x000fc600078e3cff */
[----:B------:R-:W-:Y:S01]  /*b5a0*/  IMAD R9, R7, 0x8, R2 ;  /* 0x0000000807097824 */ /* 0x000fe200078e0202 */
[----:B------:R-:W-:Y:S01]  /*b5b0*/  SHF.L.U32 R4, R6, 0x1f, RZ ;  /* 0x0000001f06047819 */ /* 0x000fe200000006ff */
[----:B-1----:R-:W-:Y:S06]  /*b5c0*/  @!P0 BRA `(.L_x_314) ;  /* 0x0000000400808947 */ /* 0x002fec0003800000 */
.L_x_330:
[----:B------:R-:W1:Y:S01]  /*b5d0*/  SYNCS.PHASECHK.TRANS64.TRYWAIT P0, [R9+URZ], R4 ;  /* 0x00000004090075a7 */ /* 0x000e62000800017f */
[----:B------:R-:W-:-:S05]  /*b5e0*/  VIADD R0, R7, 0x1 ;  /* 0x0000000107007836 */ /* 0x000fca0000000000 */
[----:B------:R-:W-:-:S04]  /*b5f0*/  ISETP.NE.AND P1, PT, R0, 0x9, PT ;  /* 0x000000090000780c */ /* 0x000fc80003f25270 */
[----:B------:R-:W-:Y:S02]  /*b600*/  SEL R3, RZ, 0x1, P1 ;  /* 0x00000001ff037807 */ /* 0x000fe40000800000 */
[----:B------:R-:W-:Y:S02]  /*b610*/  SEL R7, R0, RZ, P1 ;  /* 0x000000ff00077207 */ /* 0x000fe40000800000 */
[----:B------:R-:W-:-:S03]  /*b620*/  LOP3.LUT R6, R6, R3, RZ, 0x3c, !PT ;  /* 0x0000000306067212 */ /* 0x000fc600078e3cff */
[----:B0-----:R-:W-:Y:S01]  /*b630*/  IMAD R8, R7, 0x8, R2 ;  /* 0x0000000807087824 */ /* 0x001fe200078e0202 */
[----:B------:R-:W-:Y:S01]  /*b640*/  SHF.L.U32 R5, R6, 0x1f, RZ ;  /* 0x0000001f06057819 */ /* 0x000fe200000006ff */
[----:B-1----:R-:W-:Y:S06]  /*b650*/  @!P0 BRA `(.L_x_315) ;  /* 0x0000000400708947 */ /* 0x002fec0003800000 */
.L_x_331:
        /* <DEDUP_REMOVED lines=9> */
.L_x_332:
        /* <DEDUP_REMOVED lines=9> */
.L_x_333:
        /* <DEDUP_REMOVED lines=9> */
.L_x_334:
[----:B------:R-:W1:Y:S01]  /*b810*/  SYNCS.PHASECHK.TRANS64.TRYWAIT P0, [R9+URZ], R4 ;  /* 0x00000004090075a7 */ /* 0x000e62000800017f */
[----:B------:R-:W-:-:S05]  /*b820*/  VIADD R0, R7, 0x1 ;  /* 0x0000000107007836 */ /* 0x000fca0000000000 */
[----:B------:R-:W-:-:S04]  /*b830*/  ISETP.NE.AND P1, PT, R0, 0x9, PT ;  /* 0x000000090000780c */ /* 0x000fc80003f25270 */
[----:B------:R-:W-:Y:S02]  /*b840*/  SEL R3, RZ, 0x1, P1 ;  /* 0x00000001ff037807 */ /* 0x000fe40000800000 */
[----:B------:R-:W-:Y:S02]  /*b850*/  SEL R7, R0, RZ, P1 ;  /* 0x000000ff00077207 */ /* 0x000fe40000800000 */
[----:B------:R-:W-:-:S03]  /*b860*/  LOP3.LUT R11, R6, R3, RZ, 0x3c, !PT ;  /* 0x00000003060b7212 */ /* 0x000fc600078e3cff */
[----:B------:R-:W-:Y:S01]  /*b870*/  IMAD R6, R7, 0x8, R2 ;  /* 0x0000000807067824 */ /* 0x000fe200078e0202 */
[----:B0-----:R-:W-:Y:S01]  /*b880*/  SHF.L.U32 R5, R11, 0x1f, RZ ;  /* 0x0000001f0b057819 */ /* 0x001fe200000006ff */
[----:B-1----:R-:W-:Y:S06]  /*b890*/  @!P0 BRA `(.L_x_319) ;  /* 0x0000000400308947 */ /* 0x002fec0003800000 */
.L_x_335:
[----:B------:R-:W1:Y:S01]  /*b8a0*/  SYNCS.PHASECHK.TRANS64.TRYWAIT P0, [R6+URZ], R5 ;  /* 0x00000005060075a7 */ /* 0x000e62000800017f */
[----:B------:R-:W-:-:S05]  /*b8b0*/  VIADD R0, R7, 0x1 ;  /* 0x0000000107007836 */ /* 0x000fca0000000000 */
[----:B------:R-:W-:-:S04]  /*b8c0*/  ISETP.NE.AND P1, PT, R0, 0x9, PT ;  /* 0x000000090000780c */ /* 0x000fc80003f25270 */
[----:B0-----:R-:W-:Y:S02]  /*b8d0*/  SEL R4, RZ, 0x1, P1 ;  /* 0x00000001ff047807 */ /* 0x001fe40000800000 */
[----:B------:R-:W-:Y:S02]  /*b8e0*/  SEL R3, R0, RZ, P1 ;  /* 0x000000ff00037207 */ /* 0x000fe40000800000 */
[----:B------:R-:W-:Y:S01]  /*b8f0*/  LOP3.LUT R0, R11, R4, RZ, 0x3c, !PT ;  /* 0x000000040b007212 */ /* 0x000fe200078e3cff */
[----:B-1----:R-:W-:Y:S06]  /*b900*/  @!P0 BRA `(.L_x_320) ;  /* 0x0000000400288947 */ /* 0x002fec0003800000 */
.L_x_336:
[----:B------:R-:W-:Y:S01]  /*b910*/  IMAD R3, R3, 0x8, R2 ;  /* 0x0000000803037824 */ /* 0x000fe200078e0202 */
[----:B------:R-:W-:-:S07]  /*b920*/  SHF.L.U32 R0, R0, 0x1f, RZ ;  /* 0x0000001f00007819 */ /* 0x000fce00000006ff */
.L_x_321:
[----:B-1----:R1:W2:Y:S02]  /*b930*/  SYNCS.PHASECHK.TRANS64.TRYWAIT P0, [R3+URZ], R0 ;  /* 0x00000000030075a7 */ /* 0x0022a4000800017f */
[----:B--2---:R-:W-:Y:S05]  /*b940*/  @!P0 NANOSLEEP.SYNCS 0x989680 ;  /* 0x009896800000895d */ /* 0x004fea0003900000 */
[----:B------:R-:W2:Y:S02]  /*b950*/  @!P0 SYNCS.PHASECHK.TRANS64 P0, [R3+URZ], R0 ;  /* 0x00000000030085a7 */ /* 0x000ea4000800007f */
[----:B--2---:R-:W-:Y:S05]  /*b960*/  @!P0 BRA `(.L_x_321) ;  /* 0xfffffffc00f08947 */ /* 0x004fea000383ffff */
.L_x_311:
[----:B------:R-:W-:Y:S05]  /*b970*/  BSYNC B0 ;  /* 0x0000000000007941 */ /* 0x000fea0003800000 */
.L_x_310:
[----:B------:R-:W-:Y:S05]  /*b980*/  EXIT ;  /* 0x000000000000794d */ /* 0x000fea0003800000 */
.L_x_22:
[----:B---3--:R3:W4:Y:S02]  /*b990*/  SYNCS.PHASECHK.TRANS64.TRYWAIT P1, [R3+URZ], R0 ;  /* 0x00000000030075a7 */ /* 0x008724000802017f */
[----:B----4-:R-:W-:Y:S05]  /*b9a0*/  @!P1 NANOSLEEP.SYNCS 0x989680 ;  /* 0x009896800000995d */ /* 0x010fea0003900000 */
[----:B------:R-:W4:Y:S02]  /*b9b0*/  @!P1 SYNCS.PHASECHK.TRANS64 P1, [R3+URZ], R0 ;  /* 0x00000000030095a7 */ /* 0x000f24000802007f */
[----:B----4-:R-:W-:Y:S05]  /*b9c0*/  @!P1 BRA `(.L_x_22) ;  /* 0xfffffffc00f09947 */ /* 0x010fea000383ffff */
[----:B------:R-:W-:Y:S05]  /*b9d0*/  BRA `(.L_x_21) ;  /* 0xffffff5800e87947 */ /* 0x000fea000383ffff */
.L_x_27:
[----:B-1----:R1:W2:Y:S02]  /*b9e0*/  SYNCS.PHASECHK.TRANS64.TRYWAIT P1, [R5+URZ], R4 ;  /* 0x00000004050075a7 */ /* 0x0022a4000802017f */
[----:B--2---:R-:W-:Y:S05]  /*b9f0*/  @!P1 NANOSLEEP.SYNCS 0x989680 ;  /* 0x009896800000995d */ /* 0x004fea0003900000 */
[----:B------:R-:W2:Y:S02]  /*ba00*/  @!P1 SYNCS.PHASECHK.TRANS64 P1, [R5+URZ], R4 ;  /* 0x00000004050095a7 */ /* 0x000ea4000802007f */
[----:B--2---:R-:W-:Y:S05]  /*ba10*/  @!P1 BRA `(.L_x_27) ;  /* 0xfffffffc00f09947 */ /* 0x004fea000383ffff */
[----:B------:R-:W-:Y:S05]  /*ba20*/  BRA `(.L_x_26) ;  /* 0xffffff5c009c7947 */ /* 0x000fea000383ffff */
.L_x_298:
[----:B------:R-:W-:Y:S01]  /*ba30*/  BSSY B1, `(.L_x_322) ;  /* 0x0000006000017945 */ /* 0x000fe20003800000 */
[----:B------:R-:W-:-:S07]  /*ba40*/  IMAD.MOV.U32 R15, RZ, RZ, -0x1 ;  /* 0xffffffffff0f7424 */ /* 0x000fce00078e00ff */
[----:B------:R-:W-:Y:S05]  /*ba50*/  WARPSYNC.COLLECTIVE R15, `(.L_x_323) ;  /* 0x000000000f0c7348 */ /* 0x000fea0003c00000 */
[----:B------:R-:W-:Y:S02]  /*ba60*/  ELECT P6, UR62, PT ;  /* 0x00000000003e782f */ /* 0x000fe400038c0000 */
[----:B------:R-:W-:Y:S01]  /*ba70*/  MOV R14, UR62 ;  /* 0x0000003e000e7c02 */ /* 0x000fe20008000f00 */
[----:B------:R-:W-:Y:S10]  /*ba80*/  ENDCOLLECTIVE ;  /* 0x000000000000791b */ /* 0x000ff40003800000 */
.L_x_323:
[----:B------:R-:W-:Y:S05]  /*ba90*/  BSYNC B1 ;  /* 0x0000000000017941 */ /* 0x000fea0003800000 */
.L_x_322:
[----:B------:R-:W-:Y:S05]  /*baa0*/  BRA `(.L_x_324) ;  /* 0xffffffec00847947 */ /* 0x000fea000383ffff */
.L_x_301:
[----:B0-----:R0:W1:Y:S02]  /*bab0*/  SYNCS.PHASECHK.TRANS64.TRYWAIT P0, [R20+URZ+0x48], R7 ;  /* 0x00004807140075a7 */ /* 0x001064000800017f */
[----:B-1----:R-:W-:Y:S05]  /*bac0*/  @!P0 NANOSLEEP.SYNCS 0x989680 ;  /* 0x009896800000895d */ /* 0x002fea0003900000 */
[----:B------:R-:W1:Y:S02]  /*bad0*/  @!P0 SYNCS.PHASECHK.TRANS64 P0, [R20+URZ+0x48], R7 ;  /* 0x00004807140085a7 */ /* 0x000e64000800007f */
[----:B-1----:R-:W-:Y:S05]  /*bae0*/  @!P0 BRA `(.L_x_301) ;  /* 0xfffffffc00f08947 */ /* 0x002fea000383ffff */
[----:B------:R-:W-:Y:S05]  /*baf0*/  BRA `(.L_x_325) ;  /* 0xffffffec00c47947 */ /* 0x000fea000383ffff */
.L_x_309:
[----:B------:R-:W-:Y:S01]  /*bb00*/  BSSY B0, `(.L_x_326) ;  /* 0x0000006000007945 */ /* 0x000fe20003800000 */
[----:B------:R-:W-:-:S07]  /*bb10*/  IMAD.MOV.U32 R15, RZ, RZ, -0x1 ;  /* 0xffffffffff0f7424 */ /* 0x000fce00078e00ff */
[----:B------:R-:W-:Y:S05]  /*bb20*/  WARPSYNC.COLLECTIVE R15, `(.L_x_327) ;  /* 0x000000000f0c7348 */ /* 0x000fea0003c00000 */
[----:B------:R-:W-:Y:S02]  /*bb30*/  ELECT P6, UR62, PT ;  /* 0x00000000003e782f */ /* 0x000fe400038c0000 */
[----:B------:R-:W-:Y:S01]  /*bb40*/  MOV R14, UR62 ;  /* 0x0000003e000e7c02 */ /* 0x000fe20008000f00 */
[----:B------:R-:W-:Y:S10]  /*bb50*/  ENDCOLLECTIVE ;  /* 0x000000000000791b */ /* 0x000ff40003800000 */
.L_x_327:
[----:B------:R-:W-:Y:S05]  /*bb60*/  BSYNC B0 ;  /* 0x0000000000007941 */ /* 0x000fea0003800000 */
.L_x_326:
[----:B------:R-:W-:Y:S05]  /*bb70*/  BRA `(.L_x_328) ;  /* 0xfffffff8001c7947 */ /* 0x000fea000383ffff */
.L_x_313:
[----:B0-----:R0:W1:Y:S02]  /*bb80*/  SYNCS.PHASECHK.TRANS64.TRYWAIT P0, [R7+URZ], R4 ;  /* 0x00000004070075a7 */ /* 0x001064000800017f */
[----:B-1----:R-:W-:Y:S05]  /*bb90*/  @!P0 NANOSLEEP.SYNCS 0x989680 ;  /* 0x009896800000895d */ /* 0x002fea0003900000 */
[----:B------:R-:W1:Y:S02]  /*bba0*/  @!P0 SYNCS.PHASECHK.TRANS64 P0, [R7+URZ], R4 ;  /* 0x00000004070085a7 */ /* 0x000e64000800007f */
[----:B-1----:R-:W-:Y:S05]  /*bbb0*/  @!P0 BRA `(.L_x_313) ;  /* 0xfffffffc00f08947 */ /* 0x002fea000383ffff */
[----:B------:R-:W-:Y:S05]  /*bbc0*/  BRA `(.L_x_329) ;  /* 0xfffffff8005c7947 */ /* 0x000fea000383ffff */
.L_x_314:
[----:B0-----:R0:W1:Y:S02]  /*bbd0*/  SYNCS.PHASECHK.TRANS64.TRYWAIT P0, [R8+URZ], R5 ;  /* 0x00000005080075a7 */ /* 0x001064000800017f */
[----:B-1----:R-:W-:Y:S05]  /*bbe0*/  @!P0 NANOSLEEP.SYNCS 0x989680 ;  /* 0x009896800000895d */ /* 0x002fea0003900000 */
[----:B------:R-:W1:Y:S02]  /*bbf0*/  @!P0 SYNCS.PHASECHK.TRANS64 P0, [R8+URZ], R5 ;  /* 0x00000005080085a7 */ /* 0x000e64000800007f */
[----:B-1----:R-:W-:Y:S05]  /*bc00*/  @!P0 BRA `(.L_x_314) ;  /* 0xfffffffc00f08947 */ /* 0x002fea000383ffff */
[----:B------:R-:W-:Y:S05]  /*bc10*/  BRA `(.L_x_330) ;  /* 0xfffffff8006c7947 */ /* 0x000fea000383ffff */
.L_x_315:
[----:B0-----:R0:W1:Y:S02]  /*bc20*/  SYNCS.PHASECHK.TRANS64.TRYWAIT P0, [R9+URZ], R4 ;  /* 0x00000004090075a7 */ /* 0x001064000800017f */
[----:B-1----:R-:W-:Y:S05]  /*bc30*/  @!P0 NANOSLEEP.SYNCS 0x989680 ;  /* 0x009896800000895d */ /* 0x002fea0003900000 */
[----:B------:R-:W1:Y:S02]  /*bc40*/  @!P0 SYNCS.PHASECHK.TRANS64 P0, [R9+URZ], R4 ;  /* 0x00000004090085a7 */ /* 0x000e64000800007f */
[----:B-1----:R-:W-:Y:S05]  /*bc50*/  @!P0 BRA `(.L_x_315) ;  /* 0xfffffffc00f08947 */ /* 0x002fea000383ffff */
[----:B------:R-:W-:Y:S05]  /*bc60*/  BRA `(.L_x_331) ;  /* 0xfffffff8007c7947 */ /* 0x000fea000383ffff */
.L_x_316:
[----:B0-----:R0:W1:Y:S02]  /*bc70*/  SYNCS.PHASECHK.TRANS64.TRYWAIT P0, [R8+URZ], R5 ;  /* 0x00000005080075a7 */ /* 0x001064000800017f */
[----:B-1----:R-:W-:Y:S05]  /*bc80*/  @!P0 NANOSLEEP.SYNCS 0x989680 ;  /* 0x009896800000895d */ /* 0x002fea0003900000 */
[----:B------:R-:W1:Y:S02]  /*bc90*/  @!P0 SYNCS.PHASECHK.TRANS64 P0, [R8+URZ], R5 ;  /* 0x00000005080085a7 */ /* 0x000e64000800007f */
[----:B-1----:R-:W-:Y:S05]  /*bca0*/  @!P0 BRA `(.L_x_316) ;  /* 0xfffffffc00f08947 */ /* 0x002fea000383ffff */
[----:B------:R-:W-:Y:S05]  /*bcb0*/  BRA `(.L_x_332) ;  /* 0xfffffff8008c7947 */ /* 0x000fea000383ffff */
.L_x_317:
[----:B0-----:R0:W1:Y:S02]  /*bcc0*/  SYNCS.PHASECHK.TRANS64.TRYWAIT P0, [R9+URZ], R4 ;  /* 0x00000004090075a7 */ /* 0x001064000800017f */
[----:B-1----:R-:W-:Y:S05]  /*bcd0*/  @!P0 NANOSLEEP.SYNCS 0x989680 ;  /* 0x009896800000895d */ /* 0x002fea0003900000 */
[----:B------:R-:W1:Y:S02]  /*bce0*/  @!P0 SYNCS.PHASECHK.TRANS64 P0, [R9+URZ], R4 ;  /* 0x00000004090085a7 */ /* 0x000e64000800007f */
[----:B-1----:R-:W-:Y:S05]  /*bcf0*/  @!P0 BRA `(.L_x_317) ;  /* 0xfffffffc00f08947 */ /* 0x002fea000383ffff */
[----:B------:R-:W-:Y:S05]  /*bd00*/  BRA `(.L_x_333) ;  /* 0xfffffff8009c7947 */ /* 0x000fea000383ffff */
.L_x_318:
[----:B0-----:R0:W1:Y:S02]  /*bd10*/  SYNCS.PHASECHK.TRANS64.TRYWAIT P0, [R8+URZ], R5 ;  /* 0x00000005080075a7 */ /* 0x001064000800017f */
[----:B-1----:R-:W-:Y:S05]  /*bd20*/  @!P0 NANOSLEEP.SYNCS 0x989680 ;  /* 0x009896800000895d */ /* 0x002fea0003900000 */
[----:B------:R-:W1:Y:S02]  /*bd30*/  @!P0 SYNCS.PHASECHK.TRANS64 P0, [R8+URZ], R5 ;  /* 0x00000005080085a7 */ /* 0x000e64000800007f */
[----:B-1----:R-:W-:Y:S05]  /*bd40*/  @!P0 BRA `(.L_x_318) ;  /* 0xfffffffc00f08947 */ /* 0x002fea000383ffff */
[----:B------:R-:W-:Y:S05]  /*bd50*/  BRA `(.L_x_334) ;  /* 0xfffffff800ac7947 */ /* 0x000fea000383ffff */
.L_x_319:
[----:B0-----:R0:W1:Y:S02]  /*bd60*/  SYNCS.PHASECHK.TRANS64.TRYWAIT P0, [R9+URZ], R4 ;  /* 0x00000004090075a7 */ /* 0x001064000800017f */
[----:B-1----:R-:W-:Y:S05]  /*bd70*/  @!P0 NANOSLEEP.SYNCS 0x989680 ;  /* 0x009896800000895d */ /* 0x002fea0003900000 */
[----:B------:R-:W1:Y:S02]  /*bd80*/  @!P0 SYNCS.PHASECHK.TRANS64 P0, [R9+URZ], R4 ;  /* 0x00000004090085a7 */ /* 0x000e64000800007f */
[----:B-1----:R-:W-:Y:S05]  /*bd90*/  @!P0 BRA `(.L_x_319) ;  /* 0xfffffffc00f08947 */ /* 0x002fea000383ffff */
[----:B------:R-:W-:Y:S05]  /*bda0*/  BRA `(.L_x_335) ;  /* 0xfffffff800bc7947 */ /* 0x000fea000383ffff */
.L_x_320:
[----:B0-----:R0:W1:Y:S02]  /*bdb0*/  SYNCS.PHASECHK.TRANS64.TRYWAIT P0, [R6+URZ], R5 ;  /* 0x00000005060075a7 */ /* 0x001064000800017f */
[----:B-1----:R-:W-:Y:S05]  /*bdc0*/  @!P0 NANOSLEEP.SYNCS 0x989680 ;  /* 0x009896800000895d */ /* 0x002fea0003900000 */
[----:B------:R-:W1:Y:S02]  /*bdd0*/  @!P0 SYNCS.PHASECHK.TRANS64 P0, [R6+URZ], R5 ;  /* 0x00000005060085a7 */ /* 0x000e64000800007f */
[----:B-1----:R-:W-:Y:S05]  /*bde0*/  @!P0 BRA `(.L_x_320) ;  /* 0xfffffffc00f08947 */ /* 0x002fea000383ffff */
[----:B------:R-:W-:Y:S05]  /*bdf0*/  BRA `(.L_x_336) ;  /* 0xfffffff800c47947 */ /* 0x000fea000383ffff */
.L_x_337:
[----:B------:R-:W-:-:S00]  /*be00*/  BRA `(.L_x_337) ;  /* 0xfffffffc00fc7947 */ /* 0x000fc0000383ffff */
[----:B------:R-:W-:-:S00]  /*be10*/  NOP ;  /* 0x0000000000007918 */ /* 0x000fc00000000000 */
        /* <DEDUP_REMOVED lines=14> */
.L_x_338:


//--------------------- .nv.global.init           --------------------------
	.section	.nv.global.init,"aw",@progbits
.nv.global.init:
	.type		$str$22,@object
	.size		$str$22,($str$23 - $str$22)
$str$22:
        /*0000*/ 	.byte	0x6b, 0x5f, 0x74, 0x69, 0x6c, 0x65, 0x5f, 0x63, 0x6f, 0x75, 0x6e, 0x74, 0x20, 0x3e, 0x3d, 0x20
        /*0010*/ 	.byte	0x31, 0x00
	.type		$str$23,@object
	.size		$str$23,(__unnamed_1 - $str$23)
$str$23:
        /*0012*/ 	.byte	0x2f, 0x74, 0x6d, 0x70, 0x2f, 0x63, 0x75, 0x74, 0x6c, 0x61, 0x73, 0x73, 0x5f, 0x73, 0x77, 0x65
        /*0022*/ 	.byte	0x65, 0x70, 0x5f, 0x73, 0x72, 0x63, 0x2f, 0x69, 0x6e, 0x63, 0x6c, 0x75, 0x64, 0x65, 0x2f, 0x63
        /*0032*/ 	.byte	0x75, 0x74, 0x6c, 0x61, 0x73, 0x73, 0x2f, 0x67, 0x65, 0x6d, 0x6d, 0x2f, 0x63, 0x6f, 0x6c, 0x6c
        /*0042*/ 	.byte	0x65, 0x63, 0x74, 0x69, 0x76, 0x65, 0x2f, 0x73, 0x6d, 0x39, 0x30, 0x5f, 0x6d, 0x6d, 0x61, 0x5f
        /*0052*/ 	.byte	0x74, 0x6d, 0x61, 0x5f, 0x67, 0x6d, 0x6d, 0x61, 0x5f, 0x73, 0x73, 0x5f, 0x77, 0x61, 0x72, 0x70
        /*0062*/ 	.byte	0x73, 0x70, 0x65, 0x63, 0x69, 0x61, 0x6c, 0x69, 0x7a, 0x65, 0x64, 0x2e, 0x68, 0x70, 0x70, 0x00
	.type		__unnamed_1,@object
	.size		__unnamed_1,(.L_0 - __unnamed_1)
__unnamed_1:
        /*0072*/ 	.byte	0x76, 0x6f, 0x69, 0x64, 0x20, 0x63, 0x75, 0x74, 0x6c, 0x61, 0x73, 0x73, 0x3a, 0x3a, 0x67, 0x65
        /* <DEDUP_REMOVED lines=180> */
        /*0bc2*/ 	.byte	0x74, 0x69, 0x74, 0x79, 0x5d, 0x00
.L_0:


//--------------------- .nv.shared._ZN7cutlass13device_kernelINS_4gemm6kernel13GemmUniversalIN4cute5tupleIJiiiiEEENS1_10collective13CollectiveMmaINS1_34MainloopSm90TmaGmmaWarpSpecializedILi9ENS5_IJNS4_1CILi1EEENSA_ILi2EEESB_EEENS1_35KernelTmaWarpSpecializedCooperativeEEENS5_IJNSA_ILi128EEENSA_ILi256EEENSA_ILi32EEEEEENS_6half_tENS5_IJlSB_lEEESK_SL_NS4_8TiledMMAINS4_8MMA_AtomIJNS4_4SM904GMMA26MMA_64x256x16_F32F16F16_SSILNSP_5MajorE0ELSR_0ELNSP_7ScaleInE1ELSS_1EEEEEENS4_6LayoutINS5_IJSC_SB_SB_EEENS5_IJSB_NSA_ILi0EEESX_EEEEENS5_IJNS4_10UnderscoreES10_S10_EEEEENS4_23SM90_TMA_LOAD_MULTICASTENS4_14ComposedLayoutINS4_7SwizzleILi2ELi4ELi3EEENS4_18smem_ptr_flag_bitsILi16EEENSV_INS5_IJNSA_ILi8EEESI_EEENS5_IJSI_SB_EEEEEEEvNS4_8identityENS4_13SM90_TMA_LOADES1D_vS1E_EENS_8epilogue10collective6detail29Sm90TmaWarpSpecializedAdapterINS1I_15DefaultEpilogueISK_SL_SL_NS1H_6thread17LinearCombinationISK_Li1EffLNS1M_9ScaleType4KindE0ELNS_15FloatRoundStyleE2ESK_EENS1_15EpilogueDefaultEEEEEvvEEEEvNT_6ParamsE --------------------------
	.section	.nv.shared._ZN7cutlass13device_kernelINS_4gemm6kernel13GemmUniversalIN4cute5tupleIJiiiiEEENS1_10collective13CollectiveMmaINS1_34MainloopSm90TmaGmmaWarpSpecializedILi9ENS5_IJNS4_1CILi1EEENSA_ILi2EEESB_EEENS1_35KernelTmaWarpSpecializedCooperativeEEENS5_IJNSA_ILi128EEENSA_ILi256EEENSA_ILi32EEEEEENS_6half_tENS5_IJlSB_lEEESK_SL_NS4_8TiledMMAINS4_8MMA_AtomIJNS4_4SM904GMMA26MMA_64x256x16_F32F16F16_SSILNSP_5MajorE0ELSR_0ELNSP_7ScaleInE1ELSS_1EEEEEENS4_6LayoutINS5_IJSC_SB_SB_EEENS5_IJSB_NSA_ILi0EEESX_EEEEENS5_IJNS4_10UnderscoreES10_S10_EEEEENS4_23SM90_TMA_LOAD_MULTICASTENS4_14ComposedLayoutINS4_7SwizzleILi2ELi4ELi3EEENS4_18smem_ptr_flag_bitsILi16EEENSV_INS5_IJNSA_ILi8EEESI_EEENS5_IJSI_SB_EEEEEEEvNS4_8identityENS4_13SM90_TMA_LOADES1D_vS1E_EENS_8epilogue10collective6detail29Sm90TmaWarpSpecializedAdapterINS1I_15DefaultEpilogueISK_SL_SL_NS1H_6thread17LinearCombinationISK_Li1EffLNS1M_9ScaleType4KindE0ELNS_15FloatRoundStyleE2ESK_EENS1_15EpilogueDefaultEEEEEvvEEEEvNT_6ParamsE,"aw",@nobits
	.sectionflags	@""
	.align	16
	.zero		1024


//--------------------- .nv.shared.reserved.0     --------------------------
	.section	.nv.shared.reserved.0,"aw",@nobits
	.weak		__nv_reservedSMEM_offset_0_alias
	.size		__nv_reservedSMEM_offset_0_alias, 0, 0
	.other		__nv_reservedSMEM_offset_0_alias,@"STO_CUDA_RESERVED_SHARED STV_DEFAULT"
__nv_reservedSMEM_offset_0_alias:
	.zero		0


//--------------------- .nv.global                --------------------------
	.section	.nv.global,"aw",@nobits
.nv.global:
	.type		_ZN40_INTERNAL_3ea485a7_4_k_cu_88cf777d_243254cute1_E,@object
	.size		_ZN40_INTERNAL_3ea485a7_4_k_cu_88cf777d_243254cute1_E,(_ZN40_INTERNAL_3ea485a7_4_k_cu_88cf777d_243254cuda3std3__45__cpo6cbeginE - _ZN40_INTERNAL_3ea485a7_4_k_cu_88cf777d_243254cute1_E)
_ZN40_INTERNAL_3ea485a7_4_k_cu_88cf777d_243254cute1_E:
	.zero		1
	.type		_ZN40_INTERNAL_3ea485a7_4_k_cu_88cf777d_243254cuda3std3__45__cpo6cbeginE,@object
	.size		_ZN40_INTERNAL_3ea485a7_4_k_cu_88cf777d_243254cuda3std3__45__cpo6cbeginE,(_ZN40_INTERNAL_3ea485a7_4_k_cu_88cf777d_243254cuda3std3__48in_placeE - _ZN40_INTERNAL_3ea485a7_4_k_cu_88cf777d_243254cuda3std3__45__cpo6cbeginE)
_ZN40_INTERNAL_3ea485a7_4_k_cu_88cf777d_243254cuda3std3__45__cpo6cbeginE:
	.zero		1
	.type		_ZN40_INTERNAL_3ea485a7_4_k_cu_88cf777d_243254cuda3std3__48in_placeE,@object
	.size		_ZN40_INTERNAL_3ea485a7_4_k_cu_88cf777d_243254cuda3std3__48in_placeE,(_ZN40_INTERNAL_3ea485a7_4_k_cu_88cf777d_243254cuda3std6ranges3__45__cpo9iter_moveE - _ZN40_INTERNAL_3ea485a7_4_k_cu_88cf777d_243254cuda3std3__48in_placeE)
_ZN40_INTERNAL_3ea485a7_4_k_cu_88cf777d_243254cuda3std3__48in_placeE:
	.zero		1
	.type		_ZN40_INTERNAL_3ea485a7_4_k_cu_88cf777d_243254cuda3std6ranges3__45__cpo9iter_moveE,@object
	.size		_ZN40_INTERNAL_3ea485a7_4_k_cu_88cf777d_243254cuda3std6ranges3__45__cpo9iter_moveE,(_ZN40_INTERNAL_3ea485a7_4_k_cu_88cf777d_243254cuda3std3__45__cpo5beginE - _ZN40_INTERNAL_3ea485a7_4_k_cu_88cf777d_243254cuda3std6ranges3__45__cpo9iter_moveE)
_ZN40_INTERNAL_3ea485a7_4_k_cu_88cf777d_243254cuda3std6ranges3__45__cpo9iter_moveE:
	.zero		1
	.type		_ZN40_INTERNAL_3ea485a7_4_k_cu_88cf777d_243254cuda3std3__45__cpo5beginE,@object
	.size		_ZN40_INTERNAL_3ea485a7_4_k_cu_88cf777d_243254cuda3std3__45__cpo5beginE,(_ZN40_INTERNAL_3ea485a7_4_k_cu_88cf777d_243254cuda3std3__442_GLOBAL__N__3ea485a7_4_k_cu_88cf777d_243256ignoreE - _ZN40_INTERNAL_3ea485a7_4_k_cu_88cf777d_243254cuda3std3__45__cpo5beginE)
_ZN40_INTERNAL_3ea485a7_4_k_cu_88cf777d_243254cuda3std3__45__cpo5beginE:
	.zero		1
	.type		_ZN40_INTERNAL_3ea485a7_4_k_cu_88cf777d_243254cuda3std3__442_GLOBAL__N__3ea485a7_4_k_cu_88cf777d_243256ignoreE,@object
	.size		_ZN40_INTERNAL_3ea485a7_4_k_cu_88cf777d_243254cuda3std3__442_GLOBAL__N__3ea485a7_4_k_cu_88cf777d_243256ignoreE,(_ZN40_INTERNAL_3ea485a7_4_k_cu_88cf777d_243254cute7productE - _ZN40_INTERNAL_3ea485a7_4_k_cu_88cf777d_243254cuda3std3__442_GLOBAL__N__3ea485a7_4_k_cu_88cf777d_243256ignoreE)
_ZN40_INTERNAL_3ea485a7_4_k_cu_88cf777d_243254cuda3std3__442_GLOBAL__N__3ea485a7_4_k_cu_88cf777d_243256ignoreE:
	.zero		1
	.type		_ZN40_INTERNAL_3ea485a7_4_k_cu_88cf777d_243254cute7productE,@object
	.size		_ZN40_INTERNAL_3ea485a7_4_k_cu_88cf777d_243254cute7productE,(_ZN40_INTERNAL_3ea485a7_4_k_cu_88cf777d_243254cuda3std3__45__cpo3endE - _ZN40_INTERNAL_3ea485a7_4_k_cu_88cf777d_243254cute7productE)
_ZN40_INTERNAL_3ea485a7_4_k_cu_88cf777d_243254cute7productE:
	.zero		1
	.type		_ZN40_INTERNAL_3ea485a7_4_k_cu_88cf777d_243254cuda3std3__45__cpo3endE,@object
	.size		_ZN40_INTERNAL_3ea485a7_4_k_cu_88cf777d_243254cuda3std3__45__cpo3endE,(_ZN40_INTERNAL_3ea485a7_4_k_cu_88cf777d_243254cuda3std3__419piecewise_constructE - _ZN40_INTERNAL_3ea485a7_4_k_cu_88cf777d_243254cuda3std3__45__cpo3endE)
_ZN40_INTERNAL_3ea485a7_4_k_cu_88cf777d_243254cuda3std3__45__cpo3endE:
	.zero		1
	.type		_ZN40_INTERNAL_3ea485a7_4_k_cu_88cf777d_243254cuda3std3__419piecewise_constructE,@object
	.size		_ZN40_INTERNAL_3ea485a7_4_k_cu_88cf777d_243254cuda3std3__419piecewise_constructE,(_ZN40_INTERNAL_3ea485a7_4_k_cu_88cf777d_243254cuda3std3__45__cpo4cendE - _ZN40_INTERNAL_3ea485a7_4_k_cu_88cf777d_243254cuda3std3__419piecewise_constructE)
_ZN40_INTERNAL_3ea485a7_4_k_cu_88cf777d_243254cuda3std3__419piecewise_constructE:
	.zero		1
	.type		_ZN40_INTERNAL_3ea485a7_4_k_cu_88cf777d_243254cuda3std3__45__cpo4cendE,@object
	.size		_ZN40_INTERNAL_3ea485a7_4_k_cu_88cf777d_243254cuda3std3__45__cpo4cendE,(_ZN40_INTERNAL_3ea485a7_4_k_cu_88cf777d_243254cuda3std6ranges3__45__cpo4swapE - _ZN40_INTERNAL_3ea485a7_4_k_cu_88cf777d_243254cuda3std3__45__cpo4cendE)
_ZN40_INTERNAL_3ea485a7_4_k_cu_88cf777d_243254cuda3std3__45__cpo4cendE:
	.zero		1
	.type		_ZN40_INTERNAL_3ea485a7_4_k_cu_88cf777d_243254cuda3std6ranges3__45__cpo4swapE,@object
	.size		_ZN40_INTERNAL_3ea485a7_4_k_cu_88cf777d_243254cuda3std6ranges3__45__cpo4swapE,(.L_8 - _ZN40_INTERNAL_3ea485a7_4_k_cu_88cf777d_243254cuda3std6ranges3__45__cpo4swapE)
_ZN40_INTERNAL_3ea485a7_4_k_cu_88cf777d_243254cuda3std6ranges3__45__cpo4swapE:
	.zero		1
.L_8:


//--------------------- .nv.constant0._ZN7cutlass13device_kernelINS_4gemm6kernel13GemmUniversalIN4cute5tupleIJiiiiEEENS1_10collective13CollectiveMmaINS1_34MainloopSm90TmaGmmaWarpSpecializedILi9ENS5_IJNS4_1CILi1EEENSA_ILi2EEESB_EEENS1_35KernelTmaWarpSpecializedCooperativeEEENS5_IJNSA_ILi128EEENSA_ILi256EEENSA_ILi32EEEEEENS_6half_tENS5_IJlSB_lEEESK_SL_NS4_8TiledMMAINS4_8MMA_AtomIJNS4_4SM904GMMA26MMA_64x256x16_F32F16F16_SSILNSP_5MajorE0ELSR_0ELNSP_7ScaleInE1ELSS_1EEEEEENS4_6LayoutINS5_IJSC_SB_SB_EEENS5_IJSB_NSA_ILi0EEESX_EEEEENS5_IJNS4_10UnderscoreES10_S10_EEEEENS4_23SM90_TMA_LOAD_MULTICASTENS4_14ComposedLayoutINS4_7SwizzleILi2ELi4ELi3EEENS4_18smem_ptr_flag_bitsILi16EEENSV_INS5_IJNSA_ILi8EEESI_EEENS5_IJSI_SB_EEEEEEEvNS4_8identityENS4_13SM90_TMA_LOADES1D_vS1E_EENS_8epilogue10collective6detail29Sm90TmaWarpSpecializedAdapterINS1I_15DefaultEpilogueISK_SL_SL_NS1H_6thread17LinearCombinationISK_Li1EffLNS1M_9ScaleType4KindE0ELNS_15FloatRoundStyleE2ESK_EENS1_15EpilogueDefaultEEEEEvvEEEEvNT_6ParamsE --------------------------
	.section	.nv.constant0._ZN7cutlass13device_kernelINS_4gemm6kernel13GemmUniversalIN4cute5tupleIJiiiiEEENS1_10collective13CollectiveMmaINS1_34MainloopSm90TmaGmmaWarpSpecializedILi9ENS5_IJNS4_1CILi1EEENSA_ILi2EEESB_EEENS1_35KernelTmaWarpSpecializedCooperativeEEENS5_IJNSA_ILi128EEENSA_ILi256EEENSA_ILi32EEEEEENS_6half_tENS5_IJlSB_lEEESK_SL_NS4_8TiledMMAINS4_8MMA_AtomIJNS4_4SM904GMMA26MMA_64x256x16_F32F16F16_SSILNSP_5MajorE0ELSR_0ELNSP_7ScaleInE1ELSS_1EEEEEENS4_6LayoutINS5_IJSC_SB_SB_EEENS5_IJSB_NSA_ILi0EEESX_EEEEENS5_IJNS4_10UnderscoreES10_S10_EEEEENS4_23SM90_TMA_LOAD_MULTICASTENS4_14ComposedLayoutINS4_7SwizzleILi2ELi4ELi3EEENS4_18smem_ptr_flag_bitsILi16EEENSV_INS5_IJNSA_ILi8EEESI_EEENS5_IJSI_SB_EEEEEEEvNS4_8identityENS4_13SM90_TMA_LOADES1D_vS1E_EENS_8epilogue10collective6detail29Sm90TmaWarpSpecializedAdapterINS1I_15DefaultEpilogueISK_SL_SL_NS1H_6thread17LinearCombinationISK_Li1EffLNS1M_9ScaleType4KindE0ELNS_15FloatRoundStyleE2ESK_EENS1_15EpilogueDefaultEEEEEvvEEEEvNT_6ParamsE,"a",@progbits
	.sectionflags	@""
	.align	4
.nv.constant0._ZN7cutlass13device_kernelINS_4gemm6kernel13GemmUniversalIN4cute5tupleIJiiiiEEENS1_10collective13CollectiveMmaINS1_34MainloopSm90TmaGmmaWarpSpecializedILi9ENS5_IJNS4_1CILi1EEENSA_ILi2EEESB_EEENS1_35KernelTmaWarpSpecializedCooperativeEEENS5_IJNSA_ILi128EEENSA_ILi256EEENSA_ILi32EEEEEENS_6half_tENS5_IJlSB_lEEESK_SL_NS4_8TiledMMAINS4_8MMA_AtomIJNS4_4SM904GMMA26MMA_64x256x16_F32F16F16_SSILNSP_5MajorE0ELSR_0ELNSP_7ScaleInE1ELSS_1EEEEEENS4_6LayoutINS5_IJSC_SB_SB_EEENS5_IJSB_NSA_ILi0EEESX_EEEEENS5_IJNS4_10UnderscoreES10_S10_EEEEENS4_23SM90_TMA_LOAD_MULTICASTENS4_14ComposedLayoutINS4_7SwizzleILi2ELi4ELi3EEENS4_18smem_ptr_flag_bitsILi16EEENSV_INS5_IJNSA_ILi8EEESI_EEENS5_IJSI_SB_EEEEEEEvNS4_8identityENS4_13SM90_TMA_LOADES1D_vS1E_EENS_8epilogue10collective6detail29Sm90TmaWarpSpecializedAdapterINS1I_15DefaultEpilogueISK_SL_SL_NS1H_6thread17LinearCombinationISK_Li1EffLNS1M_9ScaleType4KindE0ELNS_15FloatRoundStyleE2ESK_EENS1_15EpilogueDefaultEEEEEvvEEEEvNT_6ParamsE:
	.zero		1664


//--------------------- SYMBOLS --------------------------

	.type		.nv.reservedSmem.offset0,@object
	.size		.nv.reservedSmem.offset0,0x4
	.type		__assertfail,@function
